//
// Generated by NVIDIA NVVM Compiler
//
// Compiler Build ID: CL-36424714
// Cuda compilation tools, release 13.0, V13.0.88
// Based on NVVM 20.0.0
//

.version 9.0
.target sm_100
.address_size 64

	// .globl	_Z18mdp_hexagon_kernelPfS_S_S_fffffffb
.global .align 4 .b8 __cudart_i2opi_f[24] = {65, 144, 67, 60, 153, 149, 98, 219, 192, 221, 52, 245, 209, 87, 39, 252, 41, 21, 68, 78, 110, 131, 249, 162};

.visible .entry _Z18mdp_hexagon_kernelPfS_S_S_fffffffb(
	.param .u64 .ptr .align 1 _Z18mdp_hexagon_kernelPfS_S_S_fffffffb_param_0,
	.param .u64 .ptr .align 1 _Z18mdp_hexagon_kernelPfS_S_S_fffffffb_param_1,
	.param .u64 .ptr .align 1 _Z18mdp_hexagon_kernelPfS_S_S_fffffffb_param_2,
	.param .u64 .ptr .align 1 _Z18mdp_hexagon_kernelPfS_S_S_fffffffb_param_3,
	.param .f32 _Z18mdp_hexagon_kernelPfS_S_S_fffffffb_param_4,
	.param .f32 _Z18mdp_hexagon_kernelPfS_S_S_fffffffb_param_5,
	.param .f32 _Z18mdp_hexagon_kernelPfS_S_S_fffffffb_param_6,
	.param .f32 _Z18mdp_hexagon_kernelPfS_S_S_fffffffb_param_7,
	.param .f32 _Z18mdp_hexagon_kernelPfS_S_S_fffffffb_param_8,
	.param .f32 _Z18mdp_hexagon_kernelPfS_S_S_fffffffb_param_9,
	.param .f32 _Z18mdp_hexagon_kernelPfS_S_S_fffffffb_param_10,
	.param .u8 _Z18mdp_hexagon_kernelPfS_S_S_fffffffb_param_11
)
{
	.local .align 4 .b8 	__local_depot0[28];
	.reg .b64 	%SP;
	.reg .b64 	%SPL;
	.reg .pred 	%p<514>;
	.reg .b16 	%rs<20>;
	.reg .b32 	%r<1329>;
	.reg .b32 	%f<1417>;
	.reg .b64 	%rd<564>;
	.reg .b64 	%fd<57>;

	mov.u64 	%SPL, __local_depot0;
	ld.param.u64 	%rd207, [_Z18mdp_hexagon_kernelPfS_S_S_fffffffb_param_0];
	ld.param.u64 	%rd205, [_Z18mdp_hexagon_kernelPfS_S_S_fffffffb_param_1];
	ld.param.u64 	%rd208, [_Z18mdp_hexagon_kernelPfS_S_S_fffffffb_param_3];
	ld.param.f32 	%f399, [_Z18mdp_hexagon_kernelPfS_S_S_fffffffb_param_6];
	ld.param.f32 	%f401, [_Z18mdp_hexagon_kernelPfS_S_S_fffffffb_param_8];
	ld.param.s8 	%rs5, [_Z18mdp_hexagon_kernelPfS_S_S_fffffffb_param_11];
	cvta.to.global.u64 	%rd1, %rd208;
	cvta.to.global.u64 	%rd209, %rd207;
	add.u64 	%rd2, %SPL, 0;
	add.u64 	%rd3, %SPL, 0;
	add.u64 	%rd4, %SPL, 0;
	add.u64 	%rd5, %SPL, 0;
	mov.u32 	%r483, %ctaid.x;
	mov.u32 	%r484, %ntid.x;
	mov.u32 	%r485, %tid.x;
	mov.u32 	%r486, %ctaid.y;
	mov.u32 	%r487, %ntid.y;
	mov.u32 	%r488, %tid.y;
	mad.lo.s32 	%r489, %r486, %r487, %r488;
	mov.u32 	%r490, %nctaid.x;
	mad.lo.s32 	%r491, %r489, %r490, %r483;
	mad.lo.s32 	%r492, %r491, %r484, %r485;
	shl.b32 	%r1, %r492, 2;
	mul.wide.u32 	%rd214, %r1, 4;
	add.s64 	%rd6, %rd209, %rd214;
	ld.global.f32 	%f403, [%rd6+4];
	setp.leu.f32 	%p1, %f403, 0fC0000000;
	@%p1 bra 	$L__BB0_453;
	ld.param.f32 	%f1313, [_Z18mdp_hexagon_kernelPfS_S_S_fffffffb_param_9];
	ld.param.f32 	%f1307, [_Z18mdp_hexagon_kernelPfS_S_S_fffffffb_param_7];
	ld.param.f32 	%f1304, [_Z18mdp_hexagon_kernelPfS_S_S_fffffffb_param_5];
	ld.param.f32 	%f1302, [_Z18mdp_hexagon_kernelPfS_S_S_fffffffb_param_4];
	cvta.to.global.u64 	%rd215, %rd205;
	mul.f32 	%f404, %f399, %f1307;
	cvt.rzi.u32.f32 	%r2, %f404;
	div.rn.f32 	%f1, %f1313, 0f3FDDB3D7;
	mul.f32 	%f2, %f1313, 0f3F000000;
	add.s64 	%rd7, %rd215, %rd214;
	ld.global.f32 	%f3, [%rd7+12];
	mul.f32 	%f4, %f1302, 0f3F000000;
	mul.f32 	%f5, %f1304, 0f3F000000;
	setp.ne.s16 	%p2, %rs5, 0;
	@%p2 bra 	$L__BB0_3;
	ld.global.f32 	%f8, [%rd6+8];
	bra.uni 	$L__BB0_4;
$L__BB0_3:
	ld.global.f32 	%f405, [%rd6];
	st.global.f32 	[%rd7], %f405;
	mov.b32 	%r493, -1082130432;
	st.global.u32 	[%rd6+4], %r493;
	ld.global.f32 	%f8, [%rd6+8];
	st.global.f32 	[%rd7+8], %f8;
$L__BB0_4:
	ld.global.f32 	%f9, [%rd6];
	add.f32 	%f10, %f4, %f9;
	add.f32 	%f11, %f5, %f8;
	div.rn.f32 	%f406, %f10, %f401;
	cvt.rmi.f32.f32 	%f12, %f406;
	abs.f32 	%f1321, %f12;
	setp.lt.f32 	%p3, %f1321, 0f40000000;
	@%p3 bra 	$L__BB0_15;
	setp.gtu.f32 	%p4, %f1321, 0f4B800000;
	@%p4 bra 	$L__BB0_12;
	mov.f32 	%f407, 0f40000000;
	div.approx.f32 	%f408, %f1321, %f407;
	cvt.rzi.f32.f32 	%f1319, %f408;
	fma.rn.f32 	%f15, %f1319, 0fC0000000, %f1321;
	mov.b32 	%r3, %f15;
	setp.lt.u32 	%p5, %r3, 1073741824;
	@%p5 bra 	$L__BB0_11;
	setp.lt.u32 	%p6, %r3, -2147483647;
	@%p6 bra 	$L__BB0_9;
	add.f32 	%f412, %f1319, 0fBF800000;
	setp.lt.f32 	%p9, %f15, 0fC0000000;
	add.f32 	%f413, %f412, 0fBF800000;
	selp.f32 	%f1319, %f413, %f412, %p9;
	bra.uni 	$L__BB0_11;
$L__BB0_9:
	add.f32 	%f1319, %f1319, 0f3F800000;
	setp.ltu.f32 	%p7, %f15, 0f40800000;
	@%p7 bra 	$L__BB0_11;
	add.f32 	%f409, %f1319, 0f3F800000;
	fma.rn.f32 	%f410, 0f40000000, 0fC0400000, %f15;
	setp.ge.f32 	%p8, %f410, 0f00000000;
	add.f32 	%f411, %f409, 0f3F800000;
	selp.f32 	%f1319, %f411, %f409, %p8;
$L__BB0_11:
	fma.rn.f32 	%f1321, %f1319, 0fC0000000, %f1321;
	bra.uni 	$L__BB0_15;
$L__BB0_12:
	mov.b32 	%r4, %f1321;
	and.b32  	%r494, %r4, 8388607;
	or.b32  	%r1187, %r494, 1065353216;
	mov.b32 	%f1320, %r1187;
	and.b32  	%r495, %r4, -8388608;
	add.s32 	%r1188, %r495, -1073741824;
	setp.eq.s32 	%p10, %r1188, 0;
	@%p10 bra 	$L__BB0_14;
$L__BB0_13:
	min.u32 	%r496, %r1188, 192937984;
	add.s32 	%r497, %r1187, %r496;
	mov.b32 	%f414, %r497;
	sub.f32 	%f415, %f414, %f414;
	add.f32 	%f416, %f415, %f414;
	sub.f32 	%f417, %f414, %f416;
	mov.f32 	%f418, 0f3F800000;
	fma.rz.f32 	%f419, %f417, %f418, %f416;
	cvt.rzi.f32.f32 	%f420, %f419;
	sub.f32 	%f1320, %f414, %f420;
	sub.s32 	%r1188, %r1188, %r496;
	mov.b32 	%r1187, %f1320;
	setp.ne.s32 	%p11, %r1188, 0;
	setp.ne.s32 	%p12, %r1187, 0;
	and.pred  	%p13, %p11, %p12;
	@%p13 bra 	$L__BB0_13;
$L__BB0_14:
	setp.gt.u32 	%p14, %r4, 2139095039;
	selp.f32 	%f422, 0f7FFFFFFF, 0f4B800000, %p14;
	mul.f32 	%f423, %f1320, 0f34000000;
	mul.f32 	%f1321, %f422, %f423;
$L__BB0_15:
	ld.param.f32 	%f1314, [_Z18mdp_hexagon_kernelPfS_S_S_fffffffb_param_9];
	abs.f32 	%f424, %f1321;
	setp.nan.f32 	%p15, %f424, %f424;
	copysign.f32 	%f425, %f12, %f1321;
	selp.f32 	%f426, %f1321, %f425, %p15;
	mul.f32 	%f26, %f2, %f426;
	sub.f32 	%f427, %f11, %f26;
	div.rn.f32 	%f428, %f427, %f1314;
	cvt.rmi.f32.f32 	%f27, %f428;
	mul.f32 	%f429, %f401, %f12;
	sub.f32 	%f430, %f10, %f429;
	mul.f32 	%f431, %f1314, %f27;
	sub.f32 	%f28, %f427, %f431;
	div.rn.f32 	%f432, %f28, %f1314;
	mov.f32 	%f433, 0f3F000000;
	sub.f32 	%f434, %f433, %f432;
	abs.f32 	%f435, %f434;
	mul.f32 	%f436, %f1, %f435;
	setp.gt.f32 	%p16, %f430, %f436;
	mov.f32 	%f1325, %f12;
	mov.f32 	%f1326, %f27;
	@%p16 bra 	$L__BB0_28;
	add.f32 	%f1325, %f12, 0fBF800000;
	abs.f32 	%f1324, %f1325;
	setp.lt.f32 	%p17, %f1324, 0f40000000;
	@%p17 bra 	$L__BB0_27;
	setp.gtu.f32 	%p18, %f1324, 0f4B800000;
	@%p18 bra 	$L__BB0_24;
	mov.f32 	%f437, 0f40000000;
	div.approx.f32 	%f438, %f1324, %f437;
	cvt.rzi.f32.f32 	%f1322, %f438;
	fma.rn.f32 	%f32, %f1322, 0fC0000000, %f1324;
	mov.b32 	%r11, %f32;
	setp.lt.u32 	%p19, %r11, 1073741824;
	@%p19 bra 	$L__BB0_23;
	setp.lt.u32 	%p20, %r11, -2147483647;
	@%p20 bra 	$L__BB0_21;
	add.f32 	%f442, %f1322, 0fBF800000;
	setp.lt.f32 	%p23, %f32, 0fC0000000;
	add.f32 	%f443, %f442, 0fBF800000;
	selp.f32 	%f1322, %f443, %f442, %p23;
	bra.uni 	$L__BB0_23;
$L__BB0_21:
	add.f32 	%f1322, %f1322, 0f3F800000;
	setp.ltu.f32 	%p21, %f32, 0f40800000;
	@%p21 bra 	$L__BB0_23;
	add.f32 	%f439, %f1322, 0f3F800000;
	fma.rn.f32 	%f440, 0f40000000, 0fC0400000, %f32;
	setp.ge.f32 	%p22, %f440, 0f00000000;
	add.f32 	%f441, %f439, 0f3F800000;
	selp.f32 	%f1322, %f441, %f439, %p22;
$L__BB0_23:
	fma.rn.f32 	%f1324, %f1322, 0fC0000000, %f1324;
	bra.uni 	$L__BB0_27;
$L__BB0_24:
	mov.b32 	%r12, %f1324;
	and.b32  	%r498, %r12, 8388607;
	or.b32  	%r1189, %r498, 1065353216;
	mov.b32 	%f1323, %r1189;
	and.b32  	%r499, %r12, -8388608;
	add.s32 	%r1190, %r499, -1073741824;
	setp.eq.s32 	%p24, %r1190, 0;
	@%p24 bra 	$L__BB0_26;
$L__BB0_25:
	min.u32 	%r500, %r1190, 192937984;
	add.s32 	%r501, %r1189, %r500;
	mov.b32 	%f444, %r501;
	sub.f32 	%f445, %f444, %f444;
	add.f32 	%f446, %f445, %f444;
	sub.f32 	%f447, %f444, %f446;
	mov.f32 	%f448, 0f3F800000;
	fma.rz.f32 	%f449, %f447, %f448, %f446;
	cvt.rzi.f32.f32 	%f450, %f449;
	sub.f32 	%f1323, %f444, %f450;
	sub.s32 	%r1190, %r1190, %r500;
	mov.b32 	%r1189, %f1323;
	setp.ne.s32 	%p25, %r1190, 0;
	setp.ne.s32 	%p26, %r1189, 0;
	and.pred  	%p27, %p25, %p26;
	@%p27 bra 	$L__BB0_25;
$L__BB0_26:
	setp.gt.u32 	%p28, %r12, 2139095039;
	selp.f32 	%f452, 0f7FFFFFFF, 0f4B800000, %p28;
	mul.f32 	%f453, %f1323, 0f34000000;
	mul.f32 	%f1324, %f452, %f453;
$L__BB0_27:
	abs.f32 	%f454, %f1324;
	setp.nan.f32 	%p29, %f454, %f454;
	copysign.f32 	%f455, %f1325, %f1324;
	selp.f32 	%f456, %f1324, %f455, %p29;
	sub.f32 	%f457, %f27, %f456;
	setp.gt.f32 	%p30, %f28, %f2;
	selp.f32 	%f458, 0f3F800000, 0f00000000, %p30;
	add.f32 	%f1326, %f458, %f457;
$L__BB0_28:
	fma.rn.f32 	%f459, %f399, %f1326, %f1325;
	cvt.rzi.u32.f32 	%r19, %f459;
	ld.global.f32 	%f460, [%rd6+4];
	setp.gt.f32 	%p31, %f460, 0fBF800000;
	cvt.rzi.u32.f32 	%r502, %f460;
	selp.b32 	%r20, %r502, %r2, %p31;
	setp.eq.s32 	%p32, %r19, %r20;
	@%p32 bra 	$L__BB0_436;
	ld.global.f32 	%f461, [%rd7];
	ld.global.f32 	%f1411, [%rd7+4];
	ld.global.f32 	%f462, [%rd7+8];
	add.f32 	%f47, %f4, %f461;
	add.f32 	%f48, %f5, %f462;
	div.rn.f32 	%f463, %f47, %f401;
	cvt.rmi.f32.f32 	%f1333, %f463;
	abs.f32 	%f1329, %f1333;
	setp.lt.f32 	%p33, %f1329, 0f40000000;
	@%p33 bra 	$L__BB0_40;
	setp.gtu.f32 	%p34, %f1329, 0f4B800000;
	@%p34 bra 	$L__BB0_37;
	mov.f32 	%f464, 0f40000000;
	div.approx.f32 	%f465, %f1329, %f464;
	cvt.rzi.f32.f32 	%f1327, %f465;
	fma.rn.f32 	%f52, %f1327, 0fC0000000, %f1329;
	mov.b32 	%r21, %f52;
	setp.lt.u32 	%p35, %r21, 1073741824;
	@%p35 bra 	$L__BB0_36;
	setp.lt.u32 	%p36, %r21, -2147483647;
	@%p36 bra 	$L__BB0_34;
	add.f32 	%f469, %f1327, 0fBF800000;
	setp.lt.f32 	%p39, %f52, 0fC0000000;
	add.f32 	%f470, %f469, 0fBF800000;
	selp.f32 	%f1327, %f470, %f469, %p39;
	bra.uni 	$L__BB0_36;
$L__BB0_34:
	add.f32 	%f1327, %f1327, 0f3F800000;
	setp.ltu.f32 	%p37, %f52, 0f40800000;
	@%p37 bra 	$L__BB0_36;
	add.f32 	%f466, %f1327, 0f3F800000;
	fma.rn.f32 	%f467, 0f40000000, 0fC0400000, %f52;
	setp.ge.f32 	%p38, %f467, 0f00000000;
	add.f32 	%f468, %f466, 0f3F800000;
	selp.f32 	%f1327, %f468, %f466, %p38;
$L__BB0_36:
	fma.rn.f32 	%f1329, %f1327, 0fC0000000, %f1329;
	bra.uni 	$L__BB0_40;
$L__BB0_37:
	mov.b32 	%r22, %f1329;
	and.b32  	%r503, %r22, 8388607;
	or.b32  	%r1191, %r503, 1065353216;
	mov.b32 	%f1328, %r1191;
	and.b32  	%r504, %r22, -8388608;
	add.s32 	%r1192, %r504, -1073741824;
	setp.eq.s32 	%p40, %r1192, 0;
	@%p40 bra 	$L__BB0_39;
$L__BB0_38:
	min.u32 	%r505, %r1192, 192937984;
	add.s32 	%r506, %r1191, %r505;
	mov.b32 	%f471, %r506;
	sub.f32 	%f472, %f471, %f471;
	add.f32 	%f473, %f472, %f471;
	sub.f32 	%f474, %f471, %f473;
	mov.f32 	%f475, 0f3F800000;
	fma.rz.f32 	%f476, %f474, %f475, %f473;
	cvt.rzi.f32.f32 	%f477, %f476;
	sub.f32 	%f1328, %f471, %f477;
	sub.s32 	%r1192, %r1192, %r505;
	mov.b32 	%r1191, %f1328;
	setp.ne.s32 	%p41, %r1192, 0;
	setp.ne.s32 	%p42, %r1191, 0;
	and.pred  	%p43, %p41, %p42;
	@%p43 bra 	$L__BB0_38;
$L__BB0_39:
	setp.gt.u32 	%p44, %r22, 2139095039;
	selp.f32 	%f479, 0f7FFFFFFF, 0f4B800000, %p44;
	mul.f32 	%f480, %f1328, 0f34000000;
	mul.f32 	%f1329, %f479, %f480;
$L__BB0_40:
	ld.param.f32 	%f1315, [_Z18mdp_hexagon_kernelPfS_S_S_fffffffb_param_9];
	abs.f32 	%f481, %f1329;
	setp.nan.f32 	%p45, %f481, %f481;
	copysign.f32 	%f482, %f1333, %f1329;
	selp.f32 	%f483, %f1329, %f482, %p45;
	mul.f32 	%f63, %f2, %f483;
	sub.f32 	%f484, %f48, %f63;
	div.rn.f32 	%f485, %f484, %f1315;
	cvt.rmi.f32.f32 	%f1334, %f485;
	mul.f32 	%f486, %f401, %f1333;
	sub.f32 	%f487, %f47, %f486;
	mul.f32 	%f488, %f1315, %f1334;
	sub.f32 	%f65, %f484, %f488;
	div.rn.f32 	%f489, %f65, %f1315;
	mov.f32 	%f490, 0f3F000000;
	sub.f32 	%f491, %f490, %f489;
	abs.f32 	%f492, %f491;
	mul.f32 	%f493, %f1, %f492;
	setp.gt.f32 	%p46, %f487, %f493;
	@%p46 bra 	$L__BB0_53;
	add.f32 	%f1333, %f1333, 0fBF800000;
	abs.f32 	%f1332, %f1333;
	setp.lt.f32 	%p47, %f1332, 0f40000000;
	@%p47 bra 	$L__BB0_52;
	setp.gtu.f32 	%p48, %f1332, 0f4B800000;
	@%p48 bra 	$L__BB0_49;
	mov.f32 	%f494, 0f40000000;
	div.approx.f32 	%f495, %f1332, %f494;
	cvt.rzi.f32.f32 	%f1330, %f495;
	fma.rn.f32 	%f69, %f1330, 0fC0000000, %f1332;
	mov.b32 	%r29, %f69;
	setp.lt.u32 	%p49, %r29, 1073741824;
	@%p49 bra 	$L__BB0_48;
	setp.lt.u32 	%p50, %r29, -2147483647;
	@%p50 bra 	$L__BB0_46;
	add.f32 	%f499, %f1330, 0fBF800000;
	setp.lt.f32 	%p53, %f69, 0fC0000000;
	add.f32 	%f500, %f499, 0fBF800000;
	selp.f32 	%f1330, %f500, %f499, %p53;
	bra.uni 	$L__BB0_48;
$L__BB0_46:
	add.f32 	%f1330, %f1330, 0f3F800000;
	setp.ltu.f32 	%p51, %f69, 0f40800000;
	@%p51 bra 	$L__BB0_48;
	add.f32 	%f496, %f1330, 0f3F800000;
	fma.rn.f32 	%f497, 0f40000000, 0fC0400000, %f69;
	setp.ge.f32 	%p52, %f497, 0f00000000;
	add.f32 	%f498, %f496, 0f3F800000;
	selp.f32 	%f1330, %f498, %f496, %p52;
$L__BB0_48:
	fma.rn.f32 	%f1332, %f1330, 0fC0000000, %f1332;
	bra.uni 	$L__BB0_52;
$L__BB0_49:
	mov.b32 	%r30, %f1332;
	and.b32  	%r507, %r30, 8388607;
	or.b32  	%r1193, %r507, 1065353216;
	mov.b32 	%f1331, %r1193;
	and.b32  	%r508, %r30, -8388608;
	add.s32 	%r1194, %r508, -1073741824;
	setp.eq.s32 	%p54, %r1194, 0;
	@%p54 bra 	$L__BB0_51;
$L__BB0_50:
	min.u32 	%r509, %r1194, 192937984;
	add.s32 	%r510, %r1193, %r509;
	mov.b32 	%f501, %r510;
	sub.f32 	%f502, %f501, %f501;
	add.f32 	%f503, %f502, %f501;
	sub.f32 	%f504, %f501, %f503;
	mov.f32 	%f505, 0f3F800000;
	fma.rz.f32 	%f506, %f504, %f505, %f503;
	cvt.rzi.f32.f32 	%f507, %f506;
	sub.f32 	%f1331, %f501, %f507;
	sub.s32 	%r1194, %r1194, %r509;
	mov.b32 	%r1193, %f1331;
	setp.ne.s32 	%p55, %r1194, 0;
	setp.ne.s32 	%p56, %r1193, 0;
	and.pred  	%p57, %p55, %p56;
	@%p57 bra 	$L__BB0_50;
$L__BB0_51:
	setp.gt.u32 	%p58, %r30, 2139095039;
	selp.f32 	%f509, 0f7FFFFFFF, 0f4B800000, %p58;
	mul.f32 	%f510, %f1331, 0f34000000;
	mul.f32 	%f1332, %f509, %f510;
$L__BB0_52:
	abs.f32 	%f511, %f1332;
	setp.nan.f32 	%p59, %f511, %f511;
	copysign.f32 	%f512, %f1333, %f1332;
	selp.f32 	%f513, %f1332, %f512, %p59;
	sub.f32 	%f514, %f1334, %f513;
	setp.gt.f32 	%p60, %f65, %f2;
	selp.f32 	%f515, 0f3F800000, 0f00000000, %p60;
	add.f32 	%f1334, %f515, %f514;
$L__BB0_53:
	ld.param.f32 	%f1316, [_Z18mdp_hexagon_kernelPfS_S_S_fffffffb_param_9];
	ld.param.f32 	%f1305, [_Z18mdp_hexagon_kernelPfS_S_S_fffffffb_param_5];
	ld.param.u64 	%rd474, [_Z18mdp_hexagon_kernelPfS_S_S_fffffffb_param_2];
	fma.rn.f32 	%f516, %f401, %f1333, %f1;
	fma.rn.f32 	%f517, %f1316, %f1334, %f63;
	add.f32 	%f518, %f2, %f517;
	sub.f32 	%f83, %f47, %f516;
	sub.f32 	%f84, %f48, %f518;
	fma.rn.f32 	%f85, %f401, %f1325, %f1;
	fma.rn.f32 	%f519, %f1316, %f1326, %f26;
	add.f32 	%f86, %f2, %f519;
	sub.f32 	%f520, %f10, %f85;
	fma.rn.f32 	%f521, %f1305, 0f3F000000, %f8;
	sub.f32 	%f522, %f521, %f86;
	sub.f32 	%f523, %f520, %f83;
	sub.f32 	%f524, %f522, %f84;
	mul.f32 	%f525, %f524, %f524;
	fma.rn.f32 	%f526, %f523, %f523, %f525;
	mul.f32 	%f527, %f3, 0f40800000;
	mul.f32 	%f528, %f3, %f527;
	cvta.to.global.u64 	%rd217, %rd474;
	mul.wide.u32 	%rd218, %r19, 4;
	add.s64 	%rd219, %rd217, %rd218;
	ld.global.f32 	%f87, [%rd219];
	setp.geu.f32 	%p61, %f526, %f528;
	@%p61 bra 	$L__BB0_419;
	setp.neu.f32 	%p78, %f87, 0f40E00000;
	mul.wide.u32 	%rd236, %r20, 4;
	add.s64 	%rd8, %rd1, %rd236;
	@%p78 bra 	$L__BB0_57;
	mov.b32 	%r554, 1232348160;
	st.global.u32 	[%rd6], %r554;
	mov.b32 	%r555, -1073741824;
	st.global.u32 	[%rd6+4], %r555;
	st.global.u32 	[%rd6+8], %r554;
	setp.ge.u32 	%p79, %r20, %r2;
	@%p79 bra 	$L__BB0_57;
	ld.global.f32 	%f570, [%rd8];
	add.f32 	%f571, %f570, 0fBF800000;
	st.global.f32 	[%rd8], %f571;
$L__BB0_57:
	add.f32 	%f88, %f87, 0f3F800000;
	fma.rn.f32 	%f572, %f88, 0fC2700000, 0f43870000;
	mul.f32 	%f89, %f572, 0f3C8EFA35;
	mul.f32 	%f573, %f89, 0f3F22F983;
	cvt.rni.s32.f32 	%r1210, %f573;
	cvt.rn.f32.s32 	%f574, %r1210;
	fma.rn.f32 	%f575, %f574, 0fBFC90FDA, %f89;
	fma.rn.f32 	%f576, %f574, 0fB3A22168, %f575;
	fma.rn.f32 	%f1339, %f574, 0fA7C234C5, %f576;
	abs.f32 	%f91, %f89;
	setp.ltu.f32 	%p80, %f91, 0f47CE4780;
	mov.u32 	%r1198, %r1210;
	mov.f32 	%f1335, %f1339;
	@%p80 bra 	$L__BB0_65;
	setp.neu.f32 	%p81, %f91, 0f7F800000;
	@%p81 bra 	$L__BB0_60;
	mov.f32 	%f579, 0f00000000;
	mul.rn.f32 	%f1335, %f89, %f579;
	mov.b32 	%r1198, 0;
	bra.uni 	$L__BB0_65;
$L__BB0_60:
	mov.b32 	%r38, %f89;
	shl.b32 	%r557, %r38, 8;
	or.b32  	%r39, %r557, -2147483648;
	mov.b64 	%rd482, 0;
	mov.b32 	%r1195, 0;
	mov.u64 	%rd480, __cudart_i2opi_f;
	mov.u64 	%rd481, %rd2;
$L__BB0_61:
	.pragma "nounroll";
	ld.global.nc.u32 	%r558, [%rd480];
	mad.wide.u32 	%rd239, %r558, %r39, %rd482;
	shr.u64 	%rd482, %rd239, 32;
	st.local.u32 	[%rd481], %rd239;
	add.s32 	%r1195, %r1195, 1;
	add.s64 	%rd481, %rd481, 4;
	add.s64 	%rd480, %rd480, 4;
	setp.ne.s32 	%p82, %r1195, 6;
	@%p82 bra 	$L__BB0_61;
	shr.u32 	%r559, %r38, 23;
	st.local.u32 	[%rd2+24], %rd482;
	and.b32  	%r42, %r559, 31;
	and.b32  	%r560, %r559, 224;
	add.s32 	%r561, %r560, -128;
	shr.u32 	%r562, %r561, 5;
	mul.wide.u32 	%rd240, %r562, 4;
	sub.s64 	%rd15, %rd2, %rd240;
	ld.local.u32 	%r1196, [%rd15+24];
	ld.local.u32 	%r1197, [%rd15+20];
	setp.eq.s32 	%p83, %r42, 0;
	@%p83 bra 	$L__BB0_64;
	shf.l.wrap.b32 	%r1196, %r1197, %r1196, %r42;
	ld.local.u32 	%r563, [%rd15+16];
	shf.l.wrap.b32 	%r1197, %r563, %r1197, %r42;
$L__BB0_64:
	shr.u32 	%r564, %r1196, 30;
	shf.l.wrap.b32 	%r565, %r1197, %r1196, 2;
	shl.b32 	%r566, %r1197, 2;
	shr.u32 	%r567, %r565, 31;
	add.s32 	%r568, %r567, %r564;
	neg.s32 	%r569, %r568;
	setp.lt.s32 	%p84, %r38, 0;
	selp.b32 	%r1198, %r569, %r568, %p84;
	xor.b32  	%r570, %r565, %r38;
	shr.s32 	%r571, %r565, 31;
	xor.b32  	%r572, %r571, %r565;
	xor.b32  	%r573, %r571, %r566;
	cvt.u64.u32 	%rd241, %r572;
	shl.b64 	%rd242, %rd241, 32;
	cvt.u64.u32 	%rd243, %r573;
	or.b64  	%rd244, %rd242, %rd243;
	cvt.rn.f64.s64 	%fd5, %rd244;
	mul.f64 	%fd6, %fd5, 0d3BF921FB54442D19;
	cvt.rn.f32.f64 	%f577, %fd6;
	neg.f32 	%f578, %f577;
	setp.lt.s32 	%p85, %r570, 0;
	selp.f32 	%f1335, %f578, %f577, %p85;
$L__BB0_65:
	add.s32 	%r575, %r1198, 1;
	mul.rn.f32 	%f581, %f1335, %f1335;
	and.b32  	%r576, %r1198, 1;
	setp.eq.b32 	%p86, %r576, 1;
	selp.f32 	%f582, %f1335, 0f3F800000, %p86;
	fma.rn.f32 	%f583, %f581, %f582, 0f00000000;
	fma.rn.f32 	%f584, %f581, 0f37CBAC00, 0fBAB607ED;
	selp.f32 	%f585, 0fB94D4153, %f584, %p86;
	selp.f32 	%f586, 0f3C0885E4, 0f3D2AAABB, %p86;
	fma.rn.f32 	%f587, %f585, %f581, %f586;
	selp.f32 	%f588, 0fBE2AAAA8, 0fBEFFFFFF, %p86;
	fma.rn.f32 	%f589, %f587, %f581, %f588;
	fma.rn.f32 	%f590, %f589, %f583, %f582;
	and.b32  	%r577, %r575, 2;
	setp.eq.s32 	%p87, %r577, 0;
	mov.f32 	%f591, 0f00000000;
	sub.f32 	%f592, %f591, %f590;
	selp.f32 	%f593, %f590, %f592, %p87;
	setp.gt.f32 	%p88, %f593, 0f00000000;
	mov.f32 	%f1337, 0f3F800000;
	@%p88 bra 	$L__BB0_75;
	setp.ltu.f32 	%p89, %f91, 0f47CE4780;
	mov.u32 	%r1202, %r1210;
	mov.f32 	%f1336, %f1339;
	@%p89 bra 	$L__BB0_74;
	setp.neu.f32 	%p90, %f91, 0f7F800000;
	@%p90 bra 	$L__BB0_69;
	mov.f32 	%f596, 0f00000000;
	mul.rn.f32 	%f1336, %f89, %f596;
	mov.b32 	%r1202, 0;
	bra.uni 	$L__BB0_74;
$L__BB0_69:
	mov.b32 	%r51, %f89;
	shl.b32 	%r579, %r51, 8;
	or.b32  	%r52, %r579, -2147483648;
	mov.b64 	%rd485, 0;
	mov.b32 	%r1199, 0;
	mov.u64 	%rd483, __cudart_i2opi_f;
	mov.u64 	%rd484, %rd2;
$L__BB0_70:
	.pragma "nounroll";
	ld.global.nc.u32 	%r580, [%rd483];
	mad.wide.u32 	%rd247, %r580, %r52, %rd485;
	shr.u64 	%rd485, %rd247, 32;
	st.local.u32 	[%rd484], %rd247;
	add.s32 	%r1199, %r1199, 1;
	add.s64 	%rd484, %rd484, 4;
	add.s64 	%rd483, %rd483, 4;
	setp.ne.s32 	%p91, %r1199, 6;
	@%p91 bra 	$L__BB0_70;
	shr.u32 	%r581, %r51, 23;
	st.local.u32 	[%rd2+24], %rd485;
	and.b32  	%r55, %r581, 31;
	and.b32  	%r582, %r581, 224;
	add.s32 	%r583, %r582, -128;
	shr.u32 	%r584, %r583, 5;
	mul.wide.u32 	%rd248, %r584, 4;
	sub.s64 	%rd22, %rd2, %rd248;
	ld.local.u32 	%r1200, [%rd22+24];
	ld.local.u32 	%r1201, [%rd22+20];
	setp.eq.s32 	%p92, %r55, 0;
	@%p92 bra 	$L__BB0_73;
	shf.l.wrap.b32 	%r1200, %r1201, %r1200, %r55;
	ld.local.u32 	%r585, [%rd22+16];
	shf.l.wrap.b32 	%r1201, %r585, %r1201, %r55;
$L__BB0_73:
	shr.u32 	%r586, %r1200, 30;
	shf.l.wrap.b32 	%r587, %r1201, %r1200, 2;
	shl.b32 	%r588, %r1201, 2;
	shr.u32 	%r589, %r587, 31;
	add.s32 	%r590, %r589, %r586;
	neg.s32 	%r591, %r590;
	setp.lt.s32 	%p93, %r51, 0;
	selp.b32 	%r1202, %r591, %r590, %p93;
	xor.b32  	%r592, %r587, %r51;
	shr.s32 	%r593, %r587, 31;
	xor.b32  	%r594, %r593, %r587;
	xor.b32  	%r595, %r593, %r588;
	cvt.u64.u32 	%rd249, %r594;
	shl.b64 	%rd250, %rd249, 32;
	cvt.u64.u32 	%rd251, %r595;
	or.b64  	%rd252, %rd250, %rd251;
	cvt.rn.f64.s64 	%fd7, %rd252;
	mul.f64 	%fd8, %fd7, 0d3BF921FB54442D19;
	cvt.rn.f32.f64 	%f594, %fd8;
	neg.f32 	%f595, %f594;
	setp.lt.s32 	%p94, %r592, 0;
	selp.f32 	%f1336, %f595, %f594, %p94;
$L__BB0_74:
	add.s32 	%r597, %r1202, 1;
	mul.rn.f32 	%f597, %f1336, %f1336;
	and.b32  	%r598, %r1202, 1;
	setp.eq.b32 	%p95, %r598, 1;
	selp.f32 	%f598, %f1336, 0f3F800000, %p95;
	fma.rn.f32 	%f599, %f597, %f598, 0f00000000;
	fma.rn.f32 	%f600, %f597, 0f37CBAC00, 0fBAB607ED;
	selp.f32 	%f601, 0fB94D4153, %f600, %p95;
	selp.f32 	%f602, 0f3C0885E4, 0f3D2AAABB, %p95;
	fma.rn.f32 	%f603, %f601, %f597, %f602;
	selp.f32 	%f604, 0fBE2AAAA8, 0fBEFFFFFF, %p95;
	fma.rn.f32 	%f605, %f603, %f597, %f604;
	fma.rn.f32 	%f606, %f605, %f599, %f598;
	and.b32  	%r599, %r597, 2;
	setp.eq.s32 	%p96, %r599, 0;
	mov.f32 	%f607, 0f00000000;
	sub.f32 	%f608, %f607, %f606;
	selp.f32 	%f609, %f606, %f608, %p96;
	setp.lt.f32 	%p97, %f609, 0f00000000;
	selp.f32 	%f1337, 0fBF800000, 0f00000000, %p97;
$L__BB0_75:
	setp.ltu.f32 	%p98, %f91, 0f47CE4780;
	add.f32 	%f100, %f12, %f1337;
	mov.u32 	%r1206, %r1210;
	mov.f32 	%f1338, %f1339;
	@%p98 bra 	$L__BB0_83;
	setp.neu.f32 	%p99, %f91, 0f7F800000;
	@%p99 bra 	$L__BB0_78;
	mov.f32 	%f612, 0f00000000;
	mul.rn.f32 	%f1338, %f89, %f612;
	mov.b32 	%r1206, 0;
	bra.uni 	$L__BB0_83;
$L__BB0_78:
	mov.b32 	%r64, %f89;
	mov.b64 	%rd488, 0;
	mov.b32 	%r1203, 0;
	mov.u64 	%rd486, __cudart_i2opi_f;
	shl.b32 	%r602, %r64, 8;
	or.b32  	%r603, %r602, -2147483648;
	mov.u64 	%rd487, %rd2;
$L__BB0_79:
	.pragma "nounroll";
	ld.global.nc.u32 	%r601, [%rd486];
	mad.wide.u32 	%rd255, %r601, %r603, %rd488;
	shr.u64 	%rd488, %rd255, 32;
	st.local.u32 	[%rd487], %rd255;
	add.s32 	%r1203, %r1203, 1;
	add.s64 	%rd487, %rd487, 4;
	add.s64 	%rd486, %rd486, 4;
	setp.ne.s32 	%p100, %r1203, 6;
	@%p100 bra 	$L__BB0_79;
	shr.u32 	%r604, %r64, 23;
	st.local.u32 	[%rd2+24], %rd488;
	and.b32  	%r67, %r604, 31;
	and.b32  	%r605, %r604, 224;
	add.s32 	%r606, %r605, -128;
	shr.u32 	%r607, %r606, 5;
	mul.wide.u32 	%rd256, %r607, 4;
	sub.s64 	%rd29, %rd2, %rd256;
	ld.local.u32 	%r1204, [%rd29+24];
	ld.local.u32 	%r1205, [%rd29+20];
	setp.eq.s32 	%p101, %r67, 0;
	@%p101 bra 	$L__BB0_82;
	shf.l.wrap.b32 	%r1204, %r1205, %r1204, %r67;
	ld.local.u32 	%r608, [%rd29+16];
	shf.l.wrap.b32 	%r1205, %r608, %r1205, %r67;
$L__BB0_82:
	shr.u32 	%r609, %r1204, 30;
	shf.l.wrap.b32 	%r610, %r1205, %r1204, 2;
	shl.b32 	%r611, %r1205, 2;
	shr.u32 	%r612, %r610, 31;
	add.s32 	%r613, %r612, %r609;
	neg.s32 	%r614, %r613;
	setp.lt.s32 	%p102, %r64, 0;
	selp.b32 	%r1206, %r614, %r613, %p102;
	xor.b32  	%r615, %r610, %r64;
	shr.s32 	%r616, %r610, 31;
	xor.b32  	%r617, %r616, %r610;
	xor.b32  	%r618, %r616, %r611;
	cvt.u64.u32 	%rd257, %r617;
	shl.b64 	%rd258, %rd257, 32;
	cvt.u64.u32 	%rd259, %r618;
	or.b64  	%rd260, %rd258, %rd259;
	cvt.rn.f64.s64 	%fd9, %rd260;
	mul.f64 	%fd10, %fd9, 0d3BF921FB54442D19;
	cvt.rn.f32.f64 	%f610, %fd10;
	neg.f32 	%f611, %f610;
	setp.lt.s32 	%p103, %r615, 0;
	selp.f32 	%f1338, %f611, %f610, %p103;
$L__BB0_83:
	mul.rn.f32 	%f614, %f1338, %f1338;
	and.b32  	%r620, %r1206, 1;
	setp.eq.b32 	%p104, %r620, 1;
	selp.f32 	%f615, 0f3F800000, %f1338, %p104;
	fma.rn.f32 	%f616, %f614, %f615, 0f00000000;
	fma.rn.f32 	%f617, %f614, 0f37CBAC00, 0fBAB607ED;
	selp.f32 	%f618, %f617, 0fB94D4153, %p104;
	selp.f32 	%f619, 0f3D2AAABB, 0f3C0885E4, %p104;
	fma.rn.f32 	%f620, %f618, %f614, %f619;
	selp.f32 	%f621, 0fBEFFFFFF, 0fBE2AAAA8, %p104;
	fma.rn.f32 	%f622, %f620, %f614, %f621;
	fma.rn.f32 	%f623, %f622, %f616, %f615;
	and.b32  	%r621, %r1206, 2;
	setp.eq.s32 	%p105, %r621, 0;
	mov.f32 	%f624, 0f00000000;
	sub.f32 	%f625, %f624, %f623;
	selp.f32 	%f626, %f623, %f625, %p105;
	setp.gt.f32 	%p106, %f626, 0f00000000;
	mov.f32 	%f1340, 0f3F800000;
	@%p106 bra 	$L__BB0_93;
	@%p98 bra 	$L__BB0_92;
	setp.neu.f32 	%p108, %f91, 0f7F800000;
	@%p108 bra 	$L__BB0_87;
	mov.f32 	%f629, 0f00000000;
	mul.rn.f32 	%f1339, %f89, %f629;
	mov.b32 	%r1210, 0;
	bra.uni 	$L__BB0_92;
$L__BB0_87:
	mov.b32 	%r76, %f89;
	shl.b32 	%r623, %r76, 8;
	or.b32  	%r77, %r623, -2147483648;
	mov.b64 	%rd491, 0;
	mov.b32 	%r1207, 0;
	mov.u64 	%rd489, __cudart_i2opi_f;
	mov.u64 	%rd490, %rd2;
$L__BB0_88:
	.pragma "nounroll";
	ld.global.nc.u32 	%r624, [%rd489];
	mad.wide.u32 	%rd263, %r624, %r77, %rd491;
	shr.u64 	%rd491, %rd263, 32;
	st.local.u32 	[%rd490], %rd263;
	add.s32 	%r1207, %r1207, 1;
	add.s64 	%rd490, %rd490, 4;
	add.s64 	%rd489, %rd489, 4;
	setp.ne.s32 	%p109, %r1207, 6;
	@%p109 bra 	$L__BB0_88;
	shr.u32 	%r625, %r76, 23;
	st.local.u32 	[%rd2+24], %rd491;
	and.b32  	%r80, %r625, 31;
	and.b32  	%r626, %r625, 224;
	add.s32 	%r627, %r626, -128;
	shr.u32 	%r628, %r627, 5;
	mul.wide.u32 	%rd264, %r628, 4;
	sub.s64 	%rd36, %rd2, %rd264;
	ld.local.u32 	%r1208, [%rd36+24];
	ld.local.u32 	%r1209, [%rd36+20];
	setp.eq.s32 	%p110, %r80, 0;
	@%p110 bra 	$L__BB0_91;
	shf.l.wrap.b32 	%r1208, %r1209, %r1208, %r80;
	ld.local.u32 	%r629, [%rd36+16];
	shf.l.wrap.b32 	%r1209, %r629, %r1209, %r80;
$L__BB0_91:
	shr.u32 	%r630, %r1208, 30;
	shf.l.wrap.b32 	%r631, %r1209, %r1208, 2;
	shl.b32 	%r632, %r1209, 2;
	shr.u32 	%r633, %r631, 31;
	add.s32 	%r634, %r633, %r630;
	neg.s32 	%r635, %r634;
	setp.lt.s32 	%p111, %r76, 0;
	selp.b32 	%r1210, %r635, %r634, %p111;
	xor.b32  	%r636, %r631, %r76;
	shr.s32 	%r637, %r631, 31;
	xor.b32  	%r638, %r637, %r631;
	xor.b32  	%r639, %r637, %r632;
	cvt.u64.u32 	%rd265, %r638;
	shl.b64 	%rd266, %rd265, 32;
	cvt.u64.u32 	%rd267, %r639;
	or.b64  	%rd268, %rd266, %rd267;
	cvt.rn.f64.s64 	%fd11, %rd268;
	mul.f64 	%fd12, %fd11, 0d3BF921FB54442D19;
	cvt.rn.f32.f64 	%f627, %fd12;
	neg.f32 	%f628, %f627;
	setp.lt.s32 	%p112, %r636, 0;
	selp.f32 	%f1339, %f628, %f627, %p112;
$L__BB0_92:
	mul.rn.f32 	%f630, %f1339, %f1339;
	and.b32  	%r641, %r1210, 1;
	setp.eq.b32 	%p113, %r641, 1;
	selp.f32 	%f631, 0f3F800000, %f1339, %p113;
	fma.rn.f32 	%f632, %f630, %f631, 0f00000000;
	fma.rn.f32 	%f633, %f630, 0f37CBAC00, 0fBAB607ED;
	selp.f32 	%f634, %f633, 0fB94D4153, %p113;
	selp.f32 	%f635, 0f3D2AAABB, 0f3C0885E4, %p113;
	fma.rn.f32 	%f636, %f634, %f630, %f635;
	selp.f32 	%f637, 0fBEFFFFFF, 0fBE2AAAA8, %p113;
	fma.rn.f32 	%f638, %f636, %f630, %f637;
	fma.rn.f32 	%f639, %f638, %f632, %f631;
	and.b32  	%r642, %r1210, 2;
	setp.eq.s32 	%p114, %r642, 0;
	mov.f32 	%f640, 0f00000000;
	sub.f32 	%f641, %f640, %f639;
	selp.f32 	%f642, %f639, %f641, %p114;
	setp.lt.f32 	%p115, %f642, 0f00000000;
	selp.f32 	%f1340, 0fBF800000, 0f00000000, %p115;
$L__BB0_93:
	abs.f32 	%f1343, %f100;
	setp.lt.f32 	%p116, %f1343, 0f40000000;
	@%p116 bra 	$L__BB0_104;
	setp.gtu.f32 	%p117, %f1343, 0f4B800000;
	@%p117 bra 	$L__BB0_101;
	mov.f32 	%f643, 0f40000000;
	div.approx.f32 	%f644, %f1343, %f643;
	cvt.rzi.f32.f32 	%f1341, %f644;
	fma.rn.f32 	%f111, %f1341, 0fC0000000, %f1343;
	mov.b32 	%r89, %f111;
	setp.lt.u32 	%p118, %r89, 1073741824;
	@%p118 bra 	$L__BB0_100;
	setp.lt.u32 	%p119, %r89, -2147483647;
	@%p119 bra 	$L__BB0_98;
	add.f32 	%f648, %f1341, 0fBF800000;
	setp.lt.f32 	%p122, %f111, 0fC0000000;
	add.f32 	%f649, %f648, 0fBF800000;
	selp.f32 	%f1341, %f649, %f648, %p122;
	bra.uni 	$L__BB0_100;
$L__BB0_98:
	add.f32 	%f1341, %f1341, 0f3F800000;
	setp.ltu.f32 	%p120, %f111, 0f40800000;
	@%p120 bra 	$L__BB0_100;
	add.f32 	%f645, %f1341, 0f3F800000;
	fma.rn.f32 	%f646, 0f40000000, 0fC0400000, %f111;
	setp.ge.f32 	%p121, %f646, 0f00000000;
	add.f32 	%f647, %f645, 0f3F800000;
	selp.f32 	%f1341, %f647, %f645, %p121;
$L__BB0_100:
	fma.rn.f32 	%f1343, %f1341, 0fC0000000, %f1343;
	bra.uni 	$L__BB0_104;
$L__BB0_101:
	mov.b32 	%r90, %f1343;
	and.b32  	%r643, %r90, 8388607;
	or.b32  	%r1211, %r643, 1065353216;
	mov.b32 	%f1342, %r1211;
	and.b32  	%r644, %r90, -8388608;
	add.s32 	%r1212, %r644, -1073741824;
	setp.eq.s32 	%p123, %r1212, 0;
	@%p123 bra 	$L__BB0_103;
$L__BB0_102:
	min.u32 	%r645, %r1212, 192937984;
	add.s32 	%r646, %r1211, %r645;
	mov.b32 	%f650, %r646;
	sub.f32 	%f651, %f650, %f650;
	add.f32 	%f652, %f651, %f650;
	sub.f32 	%f653, %f650, %f652;
	mov.f32 	%f654, 0f3F800000;
	fma.rz.f32 	%f655, %f653, %f654, %f652;
	cvt.rzi.f32.f32 	%f656, %f655;
	sub.f32 	%f1342, %f650, %f656;
	sub.s32 	%r1212, %r1212, %r645;
	mov.b32 	%r1211, %f1342;
	setp.ne.s32 	%p124, %r1212, 0;
	setp.ne.s32 	%p125, %r1211, 0;
	and.pred  	%p126, %p124, %p125;
	@%p126 bra 	$L__BB0_102;
$L__BB0_103:
	setp.gt.u32 	%p127, %r90, 2139095039;
	selp.f32 	%f658, 0f7FFFFFFF, 0f4B800000, %p127;
	mul.f32 	%f659, %f1342, 0f34000000;
	mul.f32 	%f1343, %f658, %f659;
$L__BB0_104:
	abs.f32 	%f660, %f1343;
	setp.nan.f32 	%p128, %f660, %f660;
	copysign.f32 	%f661, %f100, %f1343;
	selp.f32 	%f662, %f1343, %f661, %p128;
	sub.f32 	%f663, %f1340, %f662;
	add.f32 	%f664, %f27, %f663;
	fma.rn.f32 	%f665, %f399, %f664, %f100;
	cvt.rzi.u32.f32 	%r647, %f665;
	mul.wide.u32 	%rd269, %r647, 4;
	add.s64 	%rd270, %rd1, %rd269;
	ld.global.f32 	%f666, [%rd270];
	setp.ltu.f32 	%p129, %f666, %f1411;
	mov.f32 	%f1412, %f87;
	@%p129 bra 	$L__BB0_368;
	add.f32 	%f122, %f87, 0f40A00000;
	abs.f32 	%f1346, %f122;
	setp.lt.f32 	%p130, %f1346, 0f40C00000;
	@%p130 bra 	$L__BB0_116;
	setp.gtu.f32 	%p131, %f1346, 0f4C400000;
	@%p131 bra 	$L__BB0_113;
	mov.f32 	%f667, 0f40C00000;
	div.approx.f32 	%f668, %f1346, %f667;
	cvt.rzi.f32.f32 	%f1344, %f668;
	fma.rn.f32 	%f125, %f1344, 0fC0C00000, %f1346;
	mov.b32 	%r97, %f125;
	setp.lt.u32 	%p132, %r97, 1086324736;
	@%p132 bra 	$L__BB0_112;
	setp.lt.u32 	%p133, %r97, -2147483647;
	@%p133 bra 	$L__BB0_110;
	add.f32 	%f672, %f1344, 0fBF800000;
	setp.lt.f32 	%p136, %f125, 0fC0C00000;
	add.f32 	%f673, %f672, 0fBF800000;
	selp.f32 	%f1344, %f673, %f672, %p136;
	bra.uni 	$L__BB0_112;
$L__BB0_110:
	add.f32 	%f1344, %f1344, 0f3F800000;
	setp.ltu.f32 	%p134, %f125, 0f41400000;
	@%p134 bra 	$L__BB0_112;
	add.f32 	%f669, %f1344, 0f3F800000;
	fma.rn.f32 	%f670, 0f40C00000, 0fC0400000, %f125;
	setp.ge.f32 	%p135, %f670, 0f00000000;
	add.f32 	%f671, %f669, 0f3F800000;
	selp.f32 	%f1344, %f671, %f669, %p135;
$L__BB0_112:
	fma.rn.f32 	%f1346, %f1344, 0fC0C00000, %f1346;
	bra.uni 	$L__BB0_116;
$L__BB0_113:
	mov.b32 	%r98, %f1346;
	and.b32  	%r648, %r98, 8388607;
	or.b32  	%r1213, %r648, 1065353216;
	mov.b32 	%f1345, %r1213;
	and.b32  	%r649, %r98, -8388608;
	add.s32 	%r1214, %r649, -1082130432;
	setp.eq.s32 	%p137, %r1214, 0;
	@%p137 bra 	$L__BB0_115;
$L__BB0_114:
	min.u32 	%r650, %r1214, 192937984;
	add.s32 	%r651, %r1213, %r650;
	mov.b32 	%f674, %r651;
	mul.f32 	%f675, %f674, 0f3F2AAAAB;
	fma.rn.f32 	%f676, %f675, 0fBFC00000, %f674;
	fma.rn.f32 	%f677, %f676, 0f3F2AAAAB, %f675;
	fma.rn.f32 	%f678, %f677, 0fBFC00000, %f674;
	mov.f32 	%f679, 0f3F2AAAAB;
	fma.rz.f32 	%f680, %f678, %f679, %f677;
	cvt.rzi.f32.f32 	%f681, %f680;
	fma.rn.f32 	%f1345, %f681, 0fBFC00000, %f674;
	sub.s32 	%r1214, %r1214, %r650;
	mov.b32 	%r1213, %f1345;
	setp.ne.s32 	%p138, %r1214, 0;
	setp.ne.s32 	%p139, %r1213, 0;
	and.pred  	%p140, %p138, %p139;
	@%p140 bra 	$L__BB0_114;
$L__BB0_115:
	setp.gt.u32 	%p141, %r98, 2139095039;
	selp.f32 	%f683, 0f7FFFFFFF, 0f4C000000, %p141;
	mul.f32 	%f684, %f1345, 0f34000000;
	mul.f32 	%f1346, %f683, %f684;
$L__BB0_116:
	abs.f32 	%f685, %f1346;
	setp.nan.f32 	%p142, %f685, %f685;
	copysign.f32 	%f686, %f122, %f1346;
	selp.f32 	%f136, %f1346, %f686, %p142;
	abs.f32 	%f1349, %f88;
	setp.lt.f32 	%p143, %f1349, 0f40C00000;
	@%p143 bra 	$L__BB0_127;
	setp.gtu.f32 	%p144, %f1349, 0f4C400000;
	@%p144 bra 	$L__BB0_124;
	mov.f32 	%f687, 0f40C00000;
	div.approx.f32 	%f688, %f1349, %f687;
	cvt.rzi.f32.f32 	%f1347, %f688;
	fma.rn.f32 	%f139, %f1347, 0fC0C00000, %f1349;
	mov.b32 	%r105, %f139;
	setp.lt.u32 	%p145, %r105, 1086324736;
	@%p145 bra 	$L__BB0_123;
	setp.lt.u32 	%p146, %r105, -2147483647;
	@%p146 bra 	$L__BB0_121;
	add.f32 	%f692, %f1347, 0fBF800000;
	setp.lt.f32 	%p149, %f139, 0fC0C00000;
	add.f32 	%f693, %f692, 0fBF800000;
	selp.f32 	%f1347, %f693, %f692, %p149;
	bra.uni 	$L__BB0_123;
$L__BB0_121:
	add.f32 	%f1347, %f1347, 0f3F800000;
	setp.ltu.f32 	%p147, %f139, 0f41400000;
	@%p147 bra 	$L__BB0_123;
	add.f32 	%f689, %f1347, 0f3F800000;
	fma.rn.f32 	%f690, 0f40C00000, 0fC0400000, %f139;
	setp.ge.f32 	%p148, %f690, 0f00000000;
	add.f32 	%f691, %f689, 0f3F800000;
	selp.f32 	%f1347, %f691, %f689, %p148;
$L__BB0_123:
	fma.rn.f32 	%f1349, %f1347, 0fC0C00000, %f1349;
	bra.uni 	$L__BB0_127;
$L__BB0_124:
	mov.b32 	%r106, %f1349;
	and.b32  	%r652, %r106, 8388607;
	or.b32  	%r1215, %r652, 1065353216;
	mov.b32 	%f1348, %r1215;
	and.b32  	%r653, %r106, -8388608;
	add.s32 	%r1216, %r653, -1082130432;
	setp.eq.s32 	%p150, %r1216, 0;
	@%p150 bra 	$L__BB0_126;
$L__BB0_125:
	min.u32 	%r654, %r1216, 192937984;
	add.s32 	%r655, %r1215, %r654;
	mov.b32 	%f694, %r655;
	mul.f32 	%f695, %f694, 0f3F2AAAAB;
	fma.rn.f32 	%f696, %f695, 0fBFC00000, %f694;
	fma.rn.f32 	%f697, %f696, 0f3F2AAAAB, %f695;
	fma.rn.f32 	%f698, %f697, 0fBFC00000, %f694;
	mov.f32 	%f699, 0f3F2AAAAB;
	fma.rz.f32 	%f700, %f698, %f699, %f697;
	cvt.rzi.f32.f32 	%f701, %f700;
	fma.rn.f32 	%f1348, %f701, 0fBFC00000, %f694;
	sub.s32 	%r1216, %r1216, %r654;
	mov.b32 	%r1215, %f1348;
	setp.ne.s32 	%p151, %r1216, 0;
	setp.ne.s32 	%p152, %r1215, 0;
	and.pred  	%p153, %p151, %p152;
	@%p153 bra 	$L__BB0_125;
$L__BB0_126:
	setp.gt.u32 	%p154, %r106, 2139095039;
	selp.f32 	%f703, 0f7FFFFFFF, 0f4C000000, %p154;
	mul.f32 	%f704, %f1348, 0f34000000;
	mul.f32 	%f1349, %f703, %f704;
$L__BB0_127:
	abs.f32 	%f705, %f1349;
	setp.nan.f32 	%p155, %f705, %f705;
	copysign.f32 	%f706, %f88, %f1349;
	selp.f32 	%f150, %f1349, %f706, %p155;
	add.f32 	%f151, %f87, 0f40800000;
	abs.f32 	%f1352, %f151;
	setp.lt.f32 	%p156, %f1352, 0f40C00000;
	@%p156 bra 	$L__BB0_138;
	setp.gtu.f32 	%p157, %f1352, 0f4C400000;
	@%p157 bra 	$L__BB0_135;
	mov.f32 	%f707, 0f40C00000;
	div.approx.f32 	%f708, %f1352, %f707;
	cvt.rzi.f32.f32 	%f1350, %f708;
	fma.rn.f32 	%f154, %f1350, 0fC0C00000, %f1352;
	mov.b32 	%r113, %f154;
	setp.lt.u32 	%p158, %r113, 1086324736;
	@%p158 bra 	$L__BB0_134;
	setp.lt.u32 	%p159, %r113, -2147483647;
	@%p159 bra 	$L__BB0_132;
	add.f32 	%f712, %f1350, 0fBF800000;
	setp.lt.f32 	%p162, %f154, 0fC0C00000;
	add.f32 	%f713, %f712, 0fBF800000;
	selp.f32 	%f1350, %f713, %f712, %p162;
	bra.uni 	$L__BB0_134;
$L__BB0_132:
	add.f32 	%f1350, %f1350, 0f3F800000;
	setp.ltu.f32 	%p160, %f154, 0f41400000;
	@%p160 bra 	$L__BB0_134;
	add.f32 	%f709, %f1350, 0f3F800000;
	fma.rn.f32 	%f710, 0f40C00000, 0fC0400000, %f154;
	setp.ge.f32 	%p161, %f710, 0f00000000;
	add.f32 	%f711, %f709, 0f3F800000;
	selp.f32 	%f1350, %f711, %f709, %p161;
$L__BB0_134:
	fma.rn.f32 	%f1352, %f1350, 0fC0C00000, %f1352;
	bra.uni 	$L__BB0_138;
$L__BB0_135:
	mov.b32 	%r114, %f1352;
	and.b32  	%r656, %r114, 8388607;
	or.b32  	%r1217, %r656, 1065353216;
	mov.b32 	%f1351, %r1217;
	and.b32  	%r657, %r114, -8388608;
	add.s32 	%r1218, %r657, -1082130432;
	setp.eq.s32 	%p163, %r1218, 0;
	@%p163 bra 	$L__BB0_137;
$L__BB0_136:
	min.u32 	%r658, %r1218, 192937984;
	add.s32 	%r659, %r1217, %r658;
	mov.b32 	%f714, %r659;
	mul.f32 	%f715, %f714, 0f3F2AAAAB;
	fma.rn.f32 	%f716, %f715, 0fBFC00000, %f714;
	fma.rn.f32 	%f717, %f716, 0f3F2AAAAB, %f715;
	fma.rn.f32 	%f718, %f717, 0fBFC00000, %f714;
	mov.f32 	%f719, 0f3F2AAAAB;
	fma.rz.f32 	%f720, %f718, %f719, %f717;
	cvt.rzi.f32.f32 	%f721, %f720;
	fma.rn.f32 	%f1351, %f721, 0fBFC00000, %f714;
	sub.s32 	%r1218, %r1218, %r658;
	mov.b32 	%r1217, %f1351;
	setp.ne.s32 	%p164, %r1218, 0;
	setp.ne.s32 	%p165, %r1217, 0;
	and.pred  	%p166, %p164, %p165;
	@%p166 bra 	$L__BB0_136;
$L__BB0_137:
	setp.gt.u32 	%p167, %r114, 2139095039;
	selp.f32 	%f723, 0f7FFFFFFF, 0f4C000000, %p167;
	mul.f32 	%f724, %f1351, 0f34000000;
	mul.f32 	%f1352, %f723, %f724;
$L__BB0_138:
	abs.f32 	%f725, %f1352;
	setp.nan.f32 	%p168, %f725, %f725;
	copysign.f32 	%f726, %f151, %f1352;
	selp.f32 	%f165, %f1352, %f726, %p168;
	add.f32 	%f166, %f87, 0f40000000;
	abs.f32 	%f1355, %f166;
	setp.lt.f32 	%p169, %f1355, 0f40C00000;
	@%p169 bra 	$L__BB0_149;
	setp.gtu.f32 	%p170, %f1355, 0f4C400000;
	@%p170 bra 	$L__BB0_146;
	mov.f32 	%f727, 0f40C00000;
	div.approx.f32 	%f728, %f1355, %f727;
	cvt.rzi.f32.f32 	%f1353, %f728;
	fma.rn.f32 	%f169, %f1353, 0fC0C00000, %f1355;
	mov.b32 	%r121, %f169;
	setp.lt.u32 	%p171, %r121, 1086324736;
	@%p171 bra 	$L__BB0_145;
	setp.lt.u32 	%p172, %r121, -2147483647;
	@%p172 bra 	$L__BB0_143;
	add.f32 	%f732, %f1353, 0fBF800000;
	setp.lt.f32 	%p175, %f169, 0fC0C00000;
	add.f32 	%f733, %f732, 0fBF800000;
	selp.f32 	%f1353, %f733, %f732, %p175;
	bra.uni 	$L__BB0_145;
$L__BB0_143:
	add.f32 	%f1353, %f1353, 0f3F800000;
	setp.ltu.f32 	%p173, %f169, 0f41400000;
	@%p173 bra 	$L__BB0_145;
	add.f32 	%f729, %f1353, 0f3F800000;
	fma.rn.f32 	%f730, 0f40C00000, 0fC0400000, %f169;
	setp.ge.f32 	%p174, %f730, 0f00000000;
	add.f32 	%f731, %f729, 0f3F800000;
	selp.f32 	%f1353, %f731, %f729, %p174;
$L__BB0_145:
	fma.rn.f32 	%f1355, %f1353, 0fC0C00000, %f1355;
	bra.uni 	$L__BB0_149;
$L__BB0_146:
	mov.b32 	%r122, %f1355;
	and.b32  	%r660, %r122, 8388607;
	or.b32  	%r1219, %r660, 1065353216;
	mov.b32 	%f1354, %r1219;
	and.b32  	%r661, %r122, -8388608;
	add.s32 	%r1220, %r661, -1082130432;
	setp.eq.s32 	%p176, %r1220, 0;
	@%p176 bra 	$L__BB0_148;
$L__BB0_147:
	min.u32 	%r662, %r1220, 192937984;
	add.s32 	%r663, %r1219, %r662;
	mov.b32 	%f734, %r663;
	mul.f32 	%f735, %f734, 0f3F2AAAAB;
	fma.rn.f32 	%f736, %f735, 0fBFC00000, %f734;
	fma.rn.f32 	%f737, %f736, 0f3F2AAAAB, %f735;
	fma.rn.f32 	%f738, %f737, 0fBFC00000, %f734;
	mov.f32 	%f739, 0f3F2AAAAB;
	fma.rz.f32 	%f740, %f738, %f739, %f737;
	cvt.rzi.f32.f32 	%f741, %f740;
	fma.rn.f32 	%f1354, %f741, 0fBFC00000, %f734;
	sub.s32 	%r1220, %r1220, %r662;
	mov.b32 	%r1219, %f1354;
	setp.ne.s32 	%p177, %r1220, 0;
	setp.ne.s32 	%p178, %r1219, 0;
	and.pred  	%p179, %p177, %p178;
	@%p179 bra 	$L__BB0_147;
$L__BB0_148:
	setp.gt.u32 	%p180, %r122, 2139095039;
	selp.f32 	%f743, 0f7FFFFFFF, 0f4C000000, %p180;
	mul.f32 	%f744, %f1354, 0f34000000;
	mul.f32 	%f1355, %f743, %f744;
$L__BB0_149:
	abs.f32 	%f745, %f1355;
	setp.nan.f32 	%p181, %f745, %f745;
	copysign.f32 	%f746, %f166, %f1355;
	selp.f32 	%f180, %f1355, %f746, %p181;
	add.f32 	%f181, %f87, 0f40400000;
	abs.f32 	%f1358, %f181;
	setp.lt.f32 	%p182, %f1358, 0f40C00000;
	@%p182 bra 	$L__BB0_160;
	setp.gtu.f32 	%p183, %f1358, 0f4C400000;
	@%p183 bra 	$L__BB0_157;
	mov.f32 	%f747, 0f40C00000;
	div.approx.f32 	%f748, %f1358, %f747;
	cvt.rzi.f32.f32 	%f1356, %f748;
	fma.rn.f32 	%f184, %f1356, 0fC0C00000, %f1358;
	mov.b32 	%r129, %f184;
	setp.lt.u32 	%p184, %r129, 1086324736;
	@%p184 bra 	$L__BB0_156;
	setp.lt.u32 	%p185, %r129, -2147483647;
	@%p185 bra 	$L__BB0_154;
	add.f32 	%f752, %f1356, 0fBF800000;
	setp.lt.f32 	%p188, %f184, 0fC0C00000;
	add.f32 	%f753, %f752, 0fBF800000;
	selp.f32 	%f1356, %f753, %f752, %p188;
	bra.uni 	$L__BB0_156;
$L__BB0_154:
	add.f32 	%f1356, %f1356, 0f3F800000;
	setp.ltu.f32 	%p186, %f184, 0f41400000;
	@%p186 bra 	$L__BB0_156;
	add.f32 	%f749, %f1356, 0f3F800000;
	fma.rn.f32 	%f750, 0f40C00000, 0fC0400000, %f184;
	setp.ge.f32 	%p187, %f750, 0f00000000;
	add.f32 	%f751, %f749, 0f3F800000;
	selp.f32 	%f1356, %f751, %f749, %p187;
$L__BB0_156:
	fma.rn.f32 	%f1358, %f1356, 0fC0C00000, %f1358;
	bra.uni 	$L__BB0_160;
$L__BB0_157:
	mov.b32 	%r130, %f1358;
	and.b32  	%r664, %r130, 8388607;
	or.b32  	%r1221, %r664, 1065353216;
	mov.b32 	%f1357, %r1221;
	and.b32  	%r665, %r130, -8388608;
	add.s32 	%r1222, %r665, -1082130432;
	setp.eq.s32 	%p189, %r1222, 0;
	@%p189 bra 	$L__BB0_159;
$L__BB0_158:
	min.u32 	%r666, %r1222, 192937984;
	add.s32 	%r667, %r1221, %r666;
	mov.b32 	%f754, %r667;
	mul.f32 	%f755, %f754, 0f3F2AAAAB;
	fma.rn.f32 	%f756, %f755, 0fBFC00000, %f754;
	fma.rn.f32 	%f757, %f756, 0f3F2AAAAB, %f755;
	fma.rn.f32 	%f758, %f757, 0fBFC00000, %f754;
	mov.f32 	%f759, 0f3F2AAAAB;
	fma.rz.f32 	%f760, %f758, %f759, %f757;
	cvt.rzi.f32.f32 	%f761, %f760;
	fma.rn.f32 	%f1357, %f761, 0fBFC00000, %f754;
	sub.s32 	%r1222, %r1222, %r666;
	mov.b32 	%r1221, %f1357;
	setp.ne.s32 	%p190, %r1222, 0;
	setp.ne.s32 	%p191, %r1221, 0;
	and.pred  	%p192, %p190, %p191;
	@%p192 bra 	$L__BB0_158;
$L__BB0_159:
	setp.gt.u32 	%p193, %r130, 2139095039;
	selp.f32 	%f763, 0f7FFFFFFF, 0f4C000000, %p193;
	mul.f32 	%f764, %f1357, 0f34000000;
	mul.f32 	%f1358, %f763, %f764;
$L__BB0_160:
	abs.f32 	%f765, %f1358;
	setp.nan.f32 	%p194, %f765, %f765;
	copysign.f32 	%f766, %f181, %f1358;
	selp.f32 	%f195, %f1358, %f766, %p194;
	add.f32 	%f767, %f136, 0f3F800000;
	fma.rn.f32 	%f768, %f767, 0fC2700000, 0f43870000;
	mul.f32 	%f196, %f768, 0f3C8EFA35;
	mul.f32 	%f769, %f196, 0f3F22F983;
	cvt.rni.s32.f32 	%r1310, %f769;
	cvt.rn.f32.s32 	%f770, %r1310;
	fma.rn.f32 	%f771, %f770, 0fBFC90FDA, %f196;
	fma.rn.f32 	%f772, %f770, 0fB3A22168, %f771;
	fma.rn.f32 	%f1405, %f770, 0fA7C234C5, %f772;
	abs.f32 	%f198, %f196;
	setp.ltu.f32 	%p195, %f198, 0f47CE4780;
	mov.u32 	%r1298, %r1310;
	mov.f32 	%f1401, %f1405;
	@%p195 bra 	$L__BB0_375;
	setp.neu.f32 	%p196, %f198, 0f7F800000;
	@%p196 bra 	$L__BB0_370;
	mov.f32 	%f775, 0f00000000;
	mul.rn.f32 	%f1401, %f196, %f775;
	mov.b32 	%r1298, 0;
	bra.uni 	$L__BB0_375;
$L__BB0_163:
	setp.eq.f32 	%p256, %f377, 0f7F800000;
	@%p256 bra 	$L__BB0_169;
	mov.b64 	%rd494, 0;
	mov.b32 	%r1223, 0;
	mov.u64 	%rd492, __cudart_i2opi_f;
	mov.b32 	%r767, %f375;
	shl.b32 	%r768, %r767, 8;
	or.b32  	%r769, %r768, -2147483648;
	mov.u64 	%rd493, %rd5;
$L__BB0_165:
	.pragma "nounroll";
	ld.global.nc.u32 	%r766, [%rd492];
	mad.wide.u32 	%rd310, %r766, %r769, %rd494;
	shr.u64 	%rd494, %rd310, 32;
	st.local.u32 	[%rd493], %rd310;
	add.s32 	%r1223, %r1223, 1;
	add.s64 	%rd493, %rd493, 4;
	add.s64 	%rd492, %rd492, 4;
	setp.ne.s32 	%p257, %r1223, 6;
	@%p257 bra 	$L__BB0_165;
	mov.b32 	%r770, %f375;
	shr.u32 	%r771, %r770, 23;
	st.local.u32 	[%rd5+24], %rd494;
	and.b32  	%r140, %r771, 31;
	and.b32  	%r772, %r771, 224;
	add.s32 	%r773, %r772, -128;
	shr.u32 	%r774, %r773, 5;
	mul.wide.u32 	%rd311, %r774, 4;
	sub.s64 	%rd43, %rd5, %rd311;
	ld.local.u32 	%r1224, [%rd43+24];
	ld.local.u32 	%r1225, [%rd43+20];
	setp.eq.s32 	%p258, %r140, 0;
	@%p258 bra 	$L__BB0_168;
	shf.l.wrap.b32 	%r1224, %r1225, %r1224, %r140;
	ld.local.u32 	%r775, [%rd43+16];
	shf.l.wrap.b32 	%r1225, %r775, %r1225, %r140;
$L__BB0_168:
	shr.u32 	%r776, %r1224, 30;
	shf.l.wrap.b32 	%r777, %r1225, %r1224, 2;
	shl.b32 	%r778, %r1225, 2;
	shr.u32 	%r779, %r777, 31;
	add.s32 	%r780, %r779, %r776;
	neg.s32 	%r781, %r780;
	mov.b32 	%r782, %f375;
	setp.lt.s32 	%p259, %r782, 0;
	selp.b32 	%r1226, %r781, %r780, %p259;
	xor.b32  	%r783, %r777, %r782;
	shr.s32 	%r784, %r777, 31;
	xor.b32  	%r785, %r784, %r777;
	xor.b32  	%r786, %r784, %r778;
	cvt.u64.u32 	%rd312, %r785;
	shl.b64 	%rd313, %rd312, 32;
	cvt.u64.u32 	%rd314, %r786;
	or.b64  	%rd315, %rd313, %rd314;
	cvt.rn.f64.s64 	%fd21, %rd315;
	mul.f64 	%fd22, %fd21, 0d3BF921FB54442D19;
	cvt.rn.f32.f64 	%f871, %fd22;
	neg.f32 	%f872, %f871;
	setp.lt.s32 	%p260, %r783, 0;
	selp.f32 	%f1359, %f872, %f871, %p260;
	bra.uni 	$L__BB0_170;
$L__BB0_169:
	mov.f32 	%f873, 0f00000000;
	mul.rn.f32 	%f1359, %f375, %f873;
	mov.b32 	%r1226, 0;
$L__BB0_170:
	add.s32 	%r788, %r1226, 1;
	mul.rn.f32 	%f875, %f1359, %f1359;
	and.b32  	%r789, %r1226, 1;
	setp.eq.b32 	%p261, %r789, 1;
	selp.f32 	%f876, %f1359, 0f3F800000, %p261;
	fma.rn.f32 	%f877, %f875, %f876, 0f00000000;
	fma.rn.f32 	%f878, %f875, 0f37CBAC00, 0fBAB607ED;
	selp.f32 	%f879, 0fB94D4153, %f878, %p261;
	selp.f32 	%f880, 0f3C0885E4, 0f3D2AAABB, %p261;
	fma.rn.f32 	%f881, %f879, %f875, %f880;
	selp.f32 	%f882, 0fBE2AAAA8, 0fBEFFFFFF, %p261;
	fma.rn.f32 	%f883, %f881, %f875, %f882;
	fma.rn.f32 	%f884, %f883, %f877, %f876;
	and.b32  	%r790, %r788, 2;
	setp.eq.s32 	%p262, %r790, 0;
	mov.f32 	%f885, 0f00000000;
	sub.f32 	%f886, %f885, %f884;
	selp.f32 	%f887, %f884, %f886, %p262;
	setp.gt.f32 	%p263, %f887, 0f00000000;
	mov.f32 	%f1361, 0f3F800000;
	@%p263 bra 	$L__BB0_180;
	mov.u32 	%r1230, %r1238;
	mov.f32 	%f1360, %f1363;
	@%p255 bra 	$L__BB0_179;
	setp.eq.f32 	%p265, %f377, 0f7F800000;
	@%p265 bra 	$L__BB0_178;
	mov.b64 	%rd497, 0;
	mov.b32 	%r1227, 0;
	mov.u64 	%rd495, __cudart_i2opi_f;
	mov.b32 	%r793, %f375;
	shl.b32 	%r794, %r793, 8;
	or.b32  	%r795, %r794, -2147483648;
	mov.u64 	%rd496, %rd2;
$L__BB0_174:
	.pragma "nounroll";
	ld.global.nc.u32 	%r792, [%rd495];
	mad.wide.u32 	%rd318, %r792, %r795, %rd497;
	shr.u64 	%rd497, %rd318, 32;
	st.local.u32 	[%rd496], %rd318;
	add.s32 	%r1227, %r1227, 1;
	add.s64 	%rd496, %rd496, 4;
	add.s64 	%rd495, %rd495, 4;
	setp.ne.s32 	%p266, %r1227, 6;
	@%p266 bra 	$L__BB0_174;
	mov.b32 	%r796, %f375;
	shr.u32 	%r797, %r796, 23;
	st.local.u32 	[%rd2+24], %rd497;
	and.b32  	%r151, %r797, 31;
	and.b32  	%r798, %r797, 224;
	add.s32 	%r799, %r798, -128;
	shr.u32 	%r800, %r799, 5;
	mul.wide.u32 	%rd319, %r800, 4;
	sub.s64 	%rd50, %rd2, %rd319;
	ld.local.u32 	%r1228, [%rd50+24];
	ld.local.u32 	%r1229, [%rd50+20];
	setp.eq.s32 	%p267, %r151, 0;
	@%p267 bra 	$L__BB0_177;
	shf.l.wrap.b32 	%r1228, %r1229, %r1228, %r151;
	ld.local.u32 	%r801, [%rd50+16];
	shf.l.wrap.b32 	%r1229, %r801, %r1229, %r151;
$L__BB0_177:
	shr.u32 	%r802, %r1228, 30;
	shf.l.wrap.b32 	%r803, %r1229, %r1228, 2;
	shl.b32 	%r804, %r1229, 2;
	shr.u32 	%r805, %r803, 31;
	add.s32 	%r806, %r805, %r802;
	neg.s32 	%r807, %r806;
	mov.b32 	%r808, %f375;
	setp.lt.s32 	%p268, %r808, 0;
	selp.b32 	%r1230, %r807, %r806, %p268;
	xor.b32  	%r809, %r803, %r808;
	shr.s32 	%r810, %r803, 31;
	xor.b32  	%r811, %r810, %r803;
	xor.b32  	%r812, %r810, %r804;
	cvt.u64.u32 	%rd320, %r811;
	shl.b64 	%rd321, %rd320, 32;
	cvt.u64.u32 	%rd322, %r812;
	or.b64  	%rd323, %rd321, %rd322;
	cvt.rn.f64.s64 	%fd23, %rd323;
	mul.f64 	%fd24, %fd23, 0d3BF921FB54442D19;
	cvt.rn.f32.f64 	%f888, %fd24;
	neg.f32 	%f889, %f888;
	setp.lt.s32 	%p269, %r809, 0;
	selp.f32 	%f1360, %f889, %f888, %p269;
	bra.uni 	$L__BB0_179;
$L__BB0_178:
	mov.f32 	%f890, 0f00000000;
	mul.rn.f32 	%f1360, %f375, %f890;
	mov.b32 	%r1230, 0;
$L__BB0_179:
	add.s32 	%r814, %r1230, 1;
	mul.rn.f32 	%f891, %f1360, %f1360;
	and.b32  	%r815, %r1230, 1;
	setp.eq.b32 	%p270, %r815, 1;
	selp.f32 	%f892, %f1360, 0f3F800000, %p270;
	fma.rn.f32 	%f893, %f891, %f892, 0f00000000;
	fma.rn.f32 	%f894, %f891, 0f37CBAC00, 0fBAB607ED;
	selp.f32 	%f895, 0fB94D4153, %f894, %p270;
	selp.f32 	%f896, 0f3C0885E4, 0f3D2AAABB, %p270;
	fma.rn.f32 	%f897, %f895, %f891, %f896;
	selp.f32 	%f898, 0fBE2AAAA8, 0fBEFFFFFF, %p270;
	fma.rn.f32 	%f899, %f897, %f891, %f898;
	fma.rn.f32 	%f900, %f899, %f893, %f892;
	and.b32  	%r816, %r814, 2;
	setp.eq.s32 	%p271, %r816, 0;
	mov.f32 	%f901, 0f00000000;
	sub.f32 	%f902, %f901, %f900;
	selp.f32 	%f903, %f900, %f902, %p271;
	setp.lt.f32 	%p272, %f903, 0f00000000;
	selp.f32 	%f1361, 0fBF800000, 0f00000000, %p272;
$L__BB0_180:
	add.f32 	%f207, %f12, %f1361;
	mov.u32 	%r1234, %r1238;
	mov.f32 	%f1362, %f1363;
	@%p255 bra 	$L__BB0_188;
	setp.eq.f32 	%p274, %f377, 0f7F800000;
	@%p274 bra 	$L__BB0_187;
	mov.b64 	%rd500, 0;
	mov.b32 	%r1231, 0;
	mov.u64 	%rd498, __cudart_i2opi_f;
	mov.b32 	%r819, %f375;
	shl.b32 	%r820, %r819, 8;
	or.b32  	%r821, %r820, -2147483648;
	mov.u64 	%rd499, %rd4;
$L__BB0_183:
	.pragma "nounroll";
	ld.global.nc.u32 	%r818, [%rd498];
	mad.wide.u32 	%rd326, %r818, %r821, %rd500;
	shr.u64 	%rd500, %rd326, 32;
	st.local.u32 	[%rd499], %rd326;
	add.s32 	%r1231, %r1231, 1;
	add.s64 	%rd499, %rd499, 4;
	add.s64 	%rd498, %rd498, 4;
	setp.ne.s32 	%p275, %r1231, 6;
	@%p275 bra 	$L__BB0_183;
	mov.b32 	%r822, %f375;
	shr.u32 	%r823, %r822, 23;
	st.local.u32 	[%rd4+24], %rd500;
	and.b32  	%r162, %r823, 31;
	and.b32  	%r824, %r823, 224;
	add.s32 	%r825, %r824, -128;
	shr.u32 	%r826, %r825, 5;
	mul.wide.u32 	%rd327, %r826, 4;
	sub.s64 	%rd57, %rd4, %rd327;
	ld.local.u32 	%r1232, [%rd57+24];
	ld.local.u32 	%r1233, [%rd57+20];
	setp.eq.s32 	%p276, %r162, 0;
	@%p276 bra 	$L__BB0_186;
	shf.l.wrap.b32 	%r1232, %r1233, %r1232, %r162;
	ld.local.u32 	%r827, [%rd57+16];
	shf.l.wrap.b32 	%r1233, %r827, %r1233, %r162;
$L__BB0_186:
	shr.u32 	%r828, %r1232, 30;
	shf.l.wrap.b32 	%r829, %r1233, %r1232, 2;
	shl.b32 	%r830, %r1233, 2;
	shr.u32 	%r831, %r829, 31;
	add.s32 	%r832, %r831, %r828;
	neg.s32 	%r833, %r832;
	mov.b32 	%r834, %f375;
	setp.lt.s32 	%p277, %r834, 0;
	selp.b32 	%r1234, %r833, %r832, %p277;
	xor.b32  	%r835, %r829, %r834;
	shr.s32 	%r836, %r829, 31;
	xor.b32  	%r837, %r836, %r829;
	xor.b32  	%r838, %r836, %r830;
	cvt.u64.u32 	%rd328, %r837;
	shl.b64 	%rd329, %rd328, 32;
	cvt.u64.u32 	%rd330, %r838;
	or.b64  	%rd331, %rd329, %rd330;
	cvt.rn.f64.s64 	%fd25, %rd331;
	mul.f64 	%fd26, %fd25, 0d3BF921FB54442D19;
	cvt.rn.f32.f64 	%f904, %fd26;
	neg.f32 	%f905, %f904;
	setp.lt.s32 	%p278, %r835, 0;
	selp.f32 	%f1362, %f905, %f904, %p278;
	bra.uni 	$L__BB0_188;
$L__BB0_187:
	mov.f32 	%f906, 0f00000000;
	mul.rn.f32 	%f1362, %f375, %f906;
	mov.b32 	%r1234, 0;
$L__BB0_188:
	mul.rn.f32 	%f908, %f1362, %f1362;
	and.b32  	%r840, %r1234, 1;
	setp.eq.b32 	%p279, %r840, 1;
	selp.f32 	%f909, 0f3F800000, %f1362, %p279;
	fma.rn.f32 	%f910, %f908, %f909, 0f00000000;
	fma.rn.f32 	%f911, %f908, 0f37CBAC00, 0fBAB607ED;
	selp.f32 	%f912, %f911, 0fB94D4153, %p279;
	selp.f32 	%f913, 0f3D2AAABB, 0f3C0885E4, %p279;
	fma.rn.f32 	%f914, %f912, %f908, %f913;
	selp.f32 	%f915, 0fBEFFFFFF, 0fBE2AAAA8, %p279;
	fma.rn.f32 	%f916, %f914, %f908, %f915;
	fma.rn.f32 	%f917, %f916, %f910, %f909;
	and.b32  	%r841, %r1234, 2;
	setp.eq.s32 	%p280, %r841, 0;
	mov.f32 	%f918, 0f00000000;
	sub.f32 	%f919, %f918, %f917;
	selp.f32 	%f920, %f917, %f919, %p280;
	setp.gt.f32 	%p281, %f920, 0f00000000;
	mov.f32 	%f1364, 0f3F800000;
	@%p281 bra 	$L__BB0_198;
	@%p255 bra 	$L__BB0_197;
	setp.eq.f32 	%p283, %f377, 0f7F800000;
	@%p283 bra 	$L__BB0_196;
	mov.b32 	%r171, %f375;
	mov.b64 	%rd503, 0;
	mov.b32 	%r1235, 0;
	mov.u64 	%rd501, __cudart_i2opi_f;
	shl.b32 	%r844, %r171, 8;
	or.b32  	%r845, %r844, -2147483648;
	mov.u64 	%rd502, %rd3;
$L__BB0_192:
	.pragma "nounroll";
	ld.global.nc.u32 	%r843, [%rd501];
	mad.wide.u32 	%rd334, %r843, %r845, %rd503;
	shr.u64 	%rd503, %rd334, 32;
	st.local.u32 	[%rd502], %rd334;
	add.s32 	%r1235, %r1235, 1;
	add.s64 	%rd502, %rd502, 4;
	add.s64 	%rd501, %rd501, 4;
	setp.ne.s32 	%p284, %r1235, 6;
	@%p284 bra 	$L__BB0_192;
	shr.u32 	%r846, %r171, 23;
	st.local.u32 	[%rd3+24], %rd503;
	and.b32  	%r174, %r846, 31;
	and.b32  	%r847, %r846, 224;
	add.s32 	%r848, %r847, -128;
	shr.u32 	%r849, %r848, 5;
	mul.wide.u32 	%rd335, %r849, 4;
	sub.s64 	%rd64, %rd3, %rd335;
	ld.local.u32 	%r1236, [%rd64+24];
	ld.local.u32 	%r1237, [%rd64+20];
	setp.eq.s32 	%p285, %r174, 0;
	@%p285 bra 	$L__BB0_195;
	shf.l.wrap.b32 	%r1236, %r1237, %r1236, %r174;
	ld.local.u32 	%r850, [%rd64+16];
	shf.l.wrap.b32 	%r1237, %r850, %r1237, %r174;
$L__BB0_195:
	shr.u32 	%r851, %r1236, 30;
	shf.l.wrap.b32 	%r852, %r1237, %r1236, 2;
	shl.b32 	%r853, %r1237, 2;
	shr.u32 	%r854, %r852, 31;
	add.s32 	%r855, %r854, %r851;
	neg.s32 	%r856, %r855;
	setp.lt.s32 	%p286, %r171, 0;
	selp.b32 	%r1238, %r856, %r855, %p286;
	xor.b32  	%r857, %r852, %r171;
	shr.s32 	%r858, %r852, 31;
	xor.b32  	%r859, %r858, %r852;
	xor.b32  	%r860, %r858, %r853;
	cvt.u64.u32 	%rd336, %r859;
	shl.b64 	%rd337, %rd336, 32;
	cvt.u64.u32 	%rd338, %r860;
	or.b64  	%rd339, %rd337, %rd338;
	cvt.rn.f64.s64 	%fd27, %rd339;
	mul.f64 	%fd28, %fd27, 0d3BF921FB54442D19;
	cvt.rn.f32.f64 	%f921, %fd28;
	neg.f32 	%f922, %f921;
	setp.lt.s32 	%p287, %r857, 0;
	selp.f32 	%f1363, %f922, %f921, %p287;
	bra.uni 	$L__BB0_197;
$L__BB0_196:
	mov.f32 	%f923, 0f00000000;
	mul.rn.f32 	%f1363, %f375, %f923;
	mov.b32 	%r1238, 0;
$L__BB0_197:
	mul.rn.f32 	%f924, %f1363, %f1363;
	and.b32  	%r862, %r1238, 1;
	setp.eq.b32 	%p288, %r862, 1;
	selp.f32 	%f925, 0f3F800000, %f1363, %p288;
	fma.rn.f32 	%f926, %f924, %f925, 0f00000000;
	fma.rn.f32 	%f927, %f924, 0f37CBAC00, 0fBAB607ED;
	selp.f32 	%f928, %f927, 0fB94D4153, %p288;
	selp.f32 	%f929, 0f3D2AAABB, 0f3C0885E4, %p288;
	fma.rn.f32 	%f930, %f928, %f924, %f929;
	selp.f32 	%f931, 0fBEFFFFFF, 0fBE2AAAA8, %p288;
	fma.rn.f32 	%f932, %f930, %f924, %f931;
	fma.rn.f32 	%f933, %f932, %f926, %f925;
	and.b32  	%r863, %r1238, 2;
	setp.eq.s32 	%p289, %r863, 0;
	mov.f32 	%f934, 0f00000000;
	sub.f32 	%f935, %f934, %f933;
	selp.f32 	%f936, %f933, %f935, %p289;
	setp.lt.f32 	%p290, %f936, 0f00000000;
	selp.f32 	%f1364, 0fBF800000, 0f00000000, %p290;
$L__BB0_198:
	abs.f32 	%f1367, %f207;
	setp.lt.f32 	%p291, %f1367, 0f40000000;
	@%p291 bra 	$L__BB0_209;
	setp.gtu.f32 	%p292, %f1367, 0f4B800000;
	@%p292 bra 	$L__BB0_206;
	mov.f32 	%f937, 0f40000000;
	div.approx.f32 	%f938, %f1367, %f937;
	cvt.rzi.f32.f32 	%f1365, %f938;
	fma.rn.f32 	%f218, %f1365, 0fC0000000, %f1367;
	mov.b32 	%r183, %f218;
	setp.lt.u32 	%p293, %r183, 1073741824;
	@%p293 bra 	$L__BB0_205;
	setp.gt.u32 	%p294, %r183, -2147483648;
	@%p294 bra 	$L__BB0_204;
	add.f32 	%f1365, %f1365, 0f3F800000;
	setp.ltu.f32 	%p295, %f218, 0f40800000;
	@%p295 bra 	$L__BB0_205;
	add.f32 	%f939, %f1365, 0f3F800000;
	fma.rn.f32 	%f940, 0f40000000, 0fC0400000, %f218;
	setp.ge.f32 	%p296, %f940, 0f00000000;
	add.f32 	%f941, %f939, 0f3F800000;
	selp.f32 	%f1365, %f941, %f939, %p296;
	bra.uni 	$L__BB0_205;
$L__BB0_204:
	add.f32 	%f942, %f1365, 0fBF800000;
	setp.lt.f32 	%p297, %f218, 0fC0000000;
	add.f32 	%f943, %f942, 0fBF800000;
	selp.f32 	%f1365, %f943, %f942, %p297;
$L__BB0_205:
	fma.rn.f32 	%f1367, %f1365, 0fC0000000, %f1367;
	bra.uni 	$L__BB0_209;
$L__BB0_206:
	mov.b32 	%r184, %f1367;
	and.b32  	%r864, %r184, 8388607;
	or.b32  	%r1239, %r864, 1065353216;
	mov.b32 	%f1366, %r1239;
	and.b32  	%r865, %r184, -8388608;
	add.s32 	%r1240, %r865, -1073741824;
	setp.eq.s32 	%p298, %r1240, 0;
	@%p298 bra 	$L__BB0_208;
$L__BB0_207:
	min.u32 	%r866, %r1240, 192937984;
	add.s32 	%r867, %r1239, %r866;
	mov.b32 	%f944, %r867;
	sub.f32 	%f945, %f944, %f944;
	add.f32 	%f946, %f945, %f944;
	sub.f32 	%f947, %f944, %f946;
	mov.f32 	%f948, 0f3F800000;
	fma.rz.f32 	%f949, %f947, %f948, %f946;
	cvt.rzi.f32.f32 	%f950, %f949;
	sub.f32 	%f1366, %f944, %f950;
	sub.s32 	%r1240, %r1240, %r866;
	mov.b32 	%r1239, %f1366;
	setp.ne.s32 	%p299, %r1240, 0;
	setp.ne.s32 	%p300, %r1239, 0;
	and.pred  	%p301, %p299, %p300;
	@%p301 bra 	$L__BB0_207;
$L__BB0_208:
	setp.gt.u32 	%p302, %r184, 2139095039;
	selp.f32 	%f952, 0f7FFFFFFF, 0f4B800000, %p302;
	mul.f32 	%f953, %f1366, 0f34000000;
	mul.f32 	%f1367, %f952, %f953;
$L__BB0_209:
	ld.param.f32 	%f1309, [_Z18mdp_hexagon_kernelPfS_S_S_fffffffb_param_7];
	abs.f32 	%f954, %f1367;
	setp.nan.f32 	%p303, %f954, %f954;
	copysign.f32 	%f955, %f207, %f1367;
	selp.f32 	%f956, %f1367, %f955, %p303;
	sub.f32 	%f957, %f1364, %f956;
	add.f32 	%f229, %f27, %f957;
	setp.ge.f32 	%p304, %f207, 0f00000000;
	setp.lt.f32 	%p305, %f207, %f399;
	and.pred  	%p306, %p304, %p305;
	setp.ge.f32 	%p307, %f229, 0f00000000;
	setp.lt.f32 	%p308, %f229, %f1309;
	and.pred  	%p309, %p307, %p308;
	and.pred  	%p311, %p306, %p309;
	not.pred 	%p312, %p311;
	@%p312 bra 	$L__BB0_213;
	fma.rn.f32 	%f958, %f399, %f229, %f207;
	cvt.rzi.u32.f32 	%r191, %f958;
	mul.wide.u32 	%rd340, %r191, 4;
	add.s64 	%rd341, %rd1, %rd340;
	ld.global.f32 	%f230, [%rd341];
	setp.geu.f32 	%p313, %f230, %f1411;
	@%p313 bra 	$L__BB0_213;
	ld.param.u64 	%rd476, [_Z18mdp_hexagon_kernelPfS_S_S_fffffffb_param_2];
	cvta.to.global.u64 	%rd342, %rd476;
	add.s64 	%rd344, %rd342, %rd340;
	ld.global.f32 	%f959, [%rd344];
	setp.eq.f32 	%p314, %f959, 0f40C00000;
	@%p314 bra 	$L__BB0_213;
	mov.b16 	%rs19, 1;
	mov.f32 	%f1412, %f150;
	mov.f32 	%f1411, %f230;
$L__BB0_213:
	setp.ne.s16 	%p315, %rs19, 0;
	@%p315 bra 	$L__BB0_368;
	add.f32 	%f960, %f165, 0f3F800000;
	fma.rn.f32 	%f961, %f960, 0fC2700000, 0f43870000;
	mul.f32 	%f233, %f961, 0f3C8EFA35;
	mul.f32 	%f962, %f233, 0f3F22F983;
	cvt.rni.s32.f32 	%r1256, %f962;
	cvt.rn.f32.s32 	%f963, %r1256;
	fma.rn.f32 	%f964, %f963, 0fBFC90FDA, %f233;
	fma.rn.f32 	%f965, %f963, 0fB3A22168, %f964;
	fma.rn.f32 	%f1374, %f963, 0fA7C234C5, %f965;
	abs.f32 	%f235, %f233;
	setp.ltu.f32 	%p316, %f235, 0f47CE4780;
	mov.u32 	%r1244, %r1256;
	mov.f32 	%f1370, %f1374;
	@%p316 bra 	$L__BB0_222;
	setp.eq.f32 	%p317, %f235, 0f7F800000;
	@%p317 bra 	$L__BB0_221;
	mov.b32 	%r193, %f233;
	mov.b64 	%rd506, 0;
	mov.b32 	%r1241, 0;
	mov.u64 	%rd504, __cudart_i2opi_f;
	shl.b32 	%r870, %r193, 8;
	or.b32  	%r871, %r870, -2147483648;
	mov.u64 	%rd505, %rd5;
$L__BB0_217:
	.pragma "nounroll";
	ld.global.nc.u32 	%r869, [%rd504];
	mad.wide.u32 	%rd347, %r869, %r871, %rd506;
	shr.u64 	%rd506, %rd347, 32;
	st.local.u32 	[%rd505], %rd347;
	add.s32 	%r1241, %r1241, 1;
	add.s64 	%rd505, %rd505, 4;
	add.s64 	%rd504, %rd504, 4;
	setp.ne.s32 	%p318, %r1241, 6;
	@%p318 bra 	$L__BB0_217;
	shr.u32 	%r872, %r193, 23;
	st.local.u32 	[%rd5+24], %rd506;
	and.b32  	%r196, %r872, 31;
	and.b32  	%r873, %r872, 224;
	add.s32 	%r874, %r873, -128;
	shr.u32 	%r875, %r874, 5;
	mul.wide.u32 	%rd348, %r875, 4;
	sub.s64 	%rd71, %rd5, %rd348;
	ld.local.u32 	%r1242, [%rd71+24];
	ld.local.u32 	%r1243, [%rd71+20];
	setp.eq.s32 	%p319, %r196, 0;
	@%p319 bra 	$L__BB0_220;
	shf.l.wrap.b32 	%r1242, %r1243, %r1242, %r196;
	ld.local.u32 	%r876, [%rd71+16];
	shf.l.wrap.b32 	%r1243, %r876, %r1243, %r196;
$L__BB0_220:
	shr.u32 	%r877, %r1242, 30;
	shf.l.wrap.b32 	%r878, %r1243, %r1242, 2;
	shl.b32 	%r879, %r1243, 2;
	shr.u32 	%r880, %r878, 31;
	add.s32 	%r881, %r880, %r877;
	neg.s32 	%r882, %r881;
	setp.lt.s32 	%p320, %r193, 0;
	selp.b32 	%r1244, %r882, %r881, %p320;
	xor.b32  	%r883, %r878, %r193;
	shr.s32 	%r884, %r878, 31;
	xor.b32  	%r885, %r884, %r878;
	xor.b32  	%r886, %r884, %r879;
	cvt.u64.u32 	%rd349, %r885;
	shl.b64 	%rd350, %rd349, 32;
	cvt.u64.u32 	%rd351, %r886;
	or.b64  	%rd352, %rd350, %rd351;
	cvt.rn.f64.s64 	%fd29, %rd352;
	mul.f64 	%fd30, %fd29, 0d3BF921FB54442D19;
	cvt.rn.f32.f64 	%f966, %fd30;
	neg.f32 	%f967, %f966;
	setp.lt.s32 	%p321, %r883, 0;
	selp.f32 	%f1370, %f967, %f966, %p321;
	bra.uni 	$L__BB0_222;
$L__BB0_221:
	mov.f32 	%f968, 0f00000000;
	mul.rn.f32 	%f1370, %f233, %f968;
	mov.b32 	%r1244, 0;
$L__BB0_222:
	add.s32 	%r888, %r1244, 1;
	mul.rn.f32 	%f970, %f1370, %f1370;
	and.b32  	%r889, %r1244, 1;
	setp.eq.b32 	%p322, %r889, 1;
	selp.f32 	%f971, %f1370, 0f3F800000, %p322;
	fma.rn.f32 	%f972, %f970, %f971, 0f00000000;
	fma.rn.f32 	%f973, %f970, 0f37CBAC00, 0fBAB607ED;
	selp.f32 	%f974, 0fB94D4153, %f973, %p322;
	selp.f32 	%f975, 0f3C0885E4, 0f3D2AAABB, %p322;
	fma.rn.f32 	%f976, %f974, %f970, %f975;
	selp.f32 	%f977, 0fBE2AAAA8, 0fBEFFFFFF, %p322;
	fma.rn.f32 	%f978, %f976, %f970, %f977;
	fma.rn.f32 	%f979, %f978, %f972, %f971;
	and.b32  	%r890, %r888, 2;
	setp.eq.s32 	%p323, %r890, 0;
	mov.f32 	%f980, 0f00000000;
	sub.f32 	%f981, %f980, %f979;
	selp.f32 	%f982, %f979, %f981, %p323;
	setp.gt.f32 	%p324, %f982, 0f00000000;
	mov.f32 	%f1372, 0f3F800000;
	@%p324 bra 	$L__BB0_232;
	mov.u32 	%r1248, %r1256;
	mov.f32 	%f1371, %f1374;
	@%p316 bra 	$L__BB0_231;
	setp.eq.f32 	%p326, %f235, 0f7F800000;
	@%p326 bra 	$L__BB0_230;
	mov.b32 	%r205, %f233;
	mov.b64 	%rd509, 0;
	mov.b32 	%r1245, 0;
	mov.u64 	%rd507, __cudart_i2opi_f;
	shl.b32 	%r893, %r205, 8;
	or.b32  	%r894, %r893, -2147483648;
	mov.u64 	%rd508, %rd2;
$L__BB0_226:
	.pragma "nounroll";
	ld.global.nc.u32 	%r892, [%rd507];
	mad.wide.u32 	%rd355, %r892, %r894, %rd509;
	shr.u64 	%rd509, %rd355, 32;
	st.local.u32 	[%rd508], %rd355;
	add.s32 	%r1245, %r1245, 1;
	add.s64 	%rd508, %rd508, 4;
	add.s64 	%rd507, %rd507, 4;
	setp.ne.s32 	%p327, %r1245, 6;
	@%p327 bra 	$L__BB0_226;
	shr.u32 	%r895, %r205, 23;
	st.local.u32 	[%rd2+24], %rd509;
	and.b32  	%r208, %r895, 31;
	and.b32  	%r896, %r895, 224;
	add.s32 	%r897, %r896, -128;
	shr.u32 	%r898, %r897, 5;
	mul.wide.u32 	%rd356, %r898, 4;
	sub.s64 	%rd78, %rd2, %rd356;
	ld.local.u32 	%r1246, [%rd78+24];
	ld.local.u32 	%r1247, [%rd78+20];
	setp.eq.s32 	%p328, %r208, 0;
	@%p328 bra 	$L__BB0_229;
	shf.l.wrap.b32 	%r1246, %r1247, %r1246, %r208;
	ld.local.u32 	%r899, [%rd78+16];
	shf.l.wrap.b32 	%r1247, %r899, %r1247, %r208;
$L__BB0_229:
	shr.u32 	%r900, %r1246, 30;
	shf.l.wrap.b32 	%r901, %r1247, %r1246, 2;
	shl.b32 	%r902, %r1247, 2;
	shr.u32 	%r903, %r901, 31;
	add.s32 	%r904, %r903, %r900;
	neg.s32 	%r905, %r904;
	setp.lt.s32 	%p329, %r205, 0;
	selp.b32 	%r1248, %r905, %r904, %p329;
	xor.b32  	%r906, %r901, %r205;
	shr.s32 	%r907, %r901, 31;
	xor.b32  	%r908, %r907, %r901;
	xor.b32  	%r909, %r907, %r902;
	cvt.u64.u32 	%rd357, %r908;
	shl.b64 	%rd358, %rd357, 32;
	cvt.u64.u32 	%rd359, %r909;
	or.b64  	%rd360, %rd358, %rd359;
	cvt.rn.f64.s64 	%fd31, %rd360;
	mul.f64 	%fd32, %fd31, 0d3BF921FB54442D19;
	cvt.rn.f32.f64 	%f983, %fd32;
	neg.f32 	%f984, %f983;
	setp.lt.s32 	%p330, %r906, 0;
	selp.f32 	%f1371, %f984, %f983, %p330;
	bra.uni 	$L__BB0_231;
$L__BB0_230:
	mov.f32 	%f985, 0f00000000;
	mul.rn.f32 	%f1371, %f233, %f985;
	mov.b32 	%r1248, 0;
$L__BB0_231:
	add.s32 	%r911, %r1248, 1;
	mul.rn.f32 	%f986, %f1371, %f1371;
	and.b32  	%r912, %r1248, 1;
	setp.eq.b32 	%p331, %r912, 1;
	selp.f32 	%f987, %f1371, 0f3F800000, %p331;
	fma.rn.f32 	%f988, %f986, %f987, 0f00000000;
	fma.rn.f32 	%f989, %f986, 0f37CBAC00, 0fBAB607ED;
	selp.f32 	%f990, 0fB94D4153, %f989, %p331;
	selp.f32 	%f991, 0f3C0885E4, 0f3D2AAABB, %p331;
	fma.rn.f32 	%f992, %f990, %f986, %f991;
	selp.f32 	%f993, 0fBE2AAAA8, 0fBEFFFFFF, %p331;
	fma.rn.f32 	%f994, %f992, %f986, %f993;
	fma.rn.f32 	%f995, %f994, %f988, %f987;
	and.b32  	%r913, %r911, 2;
	setp.eq.s32 	%p332, %r913, 0;
	mov.f32 	%f996, 0f00000000;
	sub.f32 	%f997, %f996, %f995;
	selp.f32 	%f998, %f995, %f997, %p332;
	setp.lt.f32 	%p333, %f998, 0f00000000;
	selp.f32 	%f1372, 0fBF800000, 0f00000000, %p333;
$L__BB0_232:
	add.f32 	%f244, %f12, %f1372;
	mov.u32 	%r1252, %r1256;
	mov.f32 	%f1373, %f1374;
	@%p316 bra 	$L__BB0_240;
	setp.eq.f32 	%p335, %f235, 0f7F800000;
	@%p335 bra 	$L__BB0_239;
	mov.b32 	%r217, %f233;
	mov.b64 	%rd512, 0;
	mov.b32 	%r1249, 0;
	mov.u64 	%rd510, __cudart_i2opi_f;
	shl.b32 	%r916, %r217, 8;
	or.b32  	%r917, %r916, -2147483648;
	mov.u64 	%rd511, %rd4;
$L__BB0_235:
	.pragma "nounroll";
	ld.global.nc.u32 	%r915, [%rd510];
	mad.wide.u32 	%rd363, %r915, %r917, %rd512;
	shr.u64 	%rd512, %rd363, 32;
	st.local.u32 	[%rd511], %rd363;
	add.s32 	%r1249, %r1249, 1;
	add.s64 	%rd511, %rd511, 4;
	add.s64 	%rd510, %rd510, 4;
	setp.ne.s32 	%p336, %r1249, 6;
	@%p336 bra 	$L__BB0_235;
	shr.u32 	%r918, %r217, 23;
	st.local.u32 	[%rd4+24], %rd512;
	and.b32  	%r220, %r918, 31;
	and.b32  	%r919, %r918, 224;
	add.s32 	%r920, %r919, -128;
	shr.u32 	%r921, %r920, 5;
	mul.wide.u32 	%rd364, %r921, 4;
	sub.s64 	%rd85, %rd4, %rd364;
	ld.local.u32 	%r1250, [%rd85+24];
	ld.local.u32 	%r1251, [%rd85+20];
	setp.eq.s32 	%p337, %r220, 0;
	@%p337 bra 	$L__BB0_238;
	shf.l.wrap.b32 	%r1250, %r1251, %r1250, %r220;
	ld.local.u32 	%r922, [%rd85+16];
	shf.l.wrap.b32 	%r1251, %r922, %r1251, %r220;
$L__BB0_238:
	shr.u32 	%r923, %r1250, 30;
	shf.l.wrap.b32 	%r924, %r1251, %r1250, 2;
	shl.b32 	%r925, %r1251, 2;
	shr.u32 	%r926, %r924, 31;
	add.s32 	%r927, %r926, %r923;
	neg.s32 	%r928, %r927;
	setp.lt.s32 	%p338, %r217, 0;
	selp.b32 	%r1252, %r928, %r927, %p338;
	xor.b32  	%r929, %r924, %r217;
	shr.s32 	%r930, %r924, 31;
	xor.b32  	%r931, %r930, %r924;
	xor.b32  	%r932, %r930, %r925;
	cvt.u64.u32 	%rd365, %r931;
	shl.b64 	%rd366, %rd365, 32;
	cvt.u64.u32 	%rd367, %r932;
	or.b64  	%rd368, %rd366, %rd367;
	cvt.rn.f64.s64 	%fd33, %rd368;
	mul.f64 	%fd34, %fd33, 0d3BF921FB54442D19;
	cvt.rn.f32.f64 	%f999, %fd34;
	neg.f32 	%f1000, %f999;
	setp.lt.s32 	%p339, %r929, 0;
	selp.f32 	%f1373, %f1000, %f999, %p339;
	bra.uni 	$L__BB0_240;
$L__BB0_239:
	mov.f32 	%f1001, 0f00000000;
	mul.rn.f32 	%f1373, %f233, %f1001;
	mov.b32 	%r1252, 0;
$L__BB0_240:
	mul.rn.f32 	%f1003, %f1373, %f1373;
	and.b32  	%r934, %r1252, 1;
	setp.eq.b32 	%p340, %r934, 1;
	selp.f32 	%f1004, 0f3F800000, %f1373, %p340;
	fma.rn.f32 	%f1005, %f1003, %f1004, 0f00000000;
	fma.rn.f32 	%f1006, %f1003, 0f37CBAC00, 0fBAB607ED;
	selp.f32 	%f1007, %f1006, 0fB94D4153, %p340;
	selp.f32 	%f1008, 0f3D2AAABB, 0f3C0885E4, %p340;
	fma.rn.f32 	%f1009, %f1007, %f1003, %f1008;
	selp.f32 	%f1010, 0fBEFFFFFF, 0fBE2AAAA8, %p340;
	fma.rn.f32 	%f1011, %f1009, %f1003, %f1010;
	fma.rn.f32 	%f1012, %f1011, %f1005, %f1004;
	and.b32  	%r935, %r1252, 2;
	setp.eq.s32 	%p341, %r935, 0;
	mov.f32 	%f1013, 0f00000000;
	sub.f32 	%f1014, %f1013, %f1012;
	selp.f32 	%f1015, %f1012, %f1014, %p341;
	setp.gt.f32 	%p342, %f1015, 0f00000000;
	mov.f32 	%f1375, 0f3F800000;
	@%p342 bra 	$L__BB0_250;
	@%p316 bra 	$L__BB0_249;
	setp.eq.f32 	%p344, %f235, 0f7F800000;
	@%p344 bra 	$L__BB0_248;
	mov.b32 	%r229, %f233;
	shl.b32 	%r937, %r229, 8;
	or.b32  	%r230, %r937, -2147483648;
	mov.b64 	%rd515, 0;
	mov.b32 	%r1253, 0;
	mov.u64 	%rd513, __cudart_i2opi_f;
	mov.u64 	%rd514, %rd3;
$L__BB0_244:
	.pragma "nounroll";
	ld.global.nc.u32 	%r938, [%rd513];
	mad.wide.u32 	%rd371, %r938, %r230, %rd515;
	shr.u64 	%rd515, %rd371, 32;
	st.local.u32 	[%rd514], %rd371;
	add.s32 	%r1253, %r1253, 1;
	add.s64 	%rd514, %rd514, 4;
	add.s64 	%rd513, %rd513, 4;
	setp.ne.s32 	%p345, %r1253, 6;
	@%p345 bra 	$L__BB0_244;
	shr.u32 	%r939, %r229, 23;
	st.local.u32 	[%rd3+24], %rd515;
	and.b32  	%r233, %r939, 31;
	and.b32  	%r940, %r939, 224;
	add.s32 	%r941, %r940, -128;
	shr.u32 	%r942, %r941, 5;
	mul.wide.u32 	%rd372, %r942, 4;
	sub.s64 	%rd92, %rd3, %rd372;
	ld.local.u32 	%r1254, [%rd92+24];
	ld.local.u32 	%r1255, [%rd92+20];
	setp.eq.s32 	%p346, %r233, 0;
	@%p346 bra 	$L__BB0_247;
	shf.l.wrap.b32 	%r1254, %r1255, %r1254, %r233;
	ld.local.u32 	%r943, [%rd92+16];
	shf.l.wrap.b32 	%r1255, %r943, %r1255, %r233;
$L__BB0_247:
	shr.u32 	%r944, %r1254, 30;
	shf.l.wrap.b32 	%r945, %r1255, %r1254, 2;
	shl.b32 	%r946, %r1255, 2;
	shr.u32 	%r947, %r945, 31;
	add.s32 	%r948, %r947, %r944;
	neg.s32 	%r949, %r948;
	setp.lt.s32 	%p347, %r229, 0;
	selp.b32 	%r1256, %r949, %r948, %p347;
	xor.b32  	%r950, %r945, %r229;
	shr.s32 	%r951, %r945, 31;
	xor.b32  	%r952, %r951, %r945;
	xor.b32  	%r953, %r951, %r946;
	cvt.u64.u32 	%rd373, %r952;
	shl.b64 	%rd374, %rd373, 32;
	cvt.u64.u32 	%rd375, %r953;
	or.b64  	%rd376, %rd374, %rd375;
	cvt.rn.f64.s64 	%fd35, %rd376;
	mul.f64 	%fd36, %fd35, 0d3BF921FB54442D19;
	cvt.rn.f32.f64 	%f1016, %fd36;
	neg.f32 	%f1017, %f1016;
	setp.lt.s32 	%p348, %r950, 0;
	selp.f32 	%f1374, %f1017, %f1016, %p348;
	bra.uni 	$L__BB0_249;
$L__BB0_248:
	mov.f32 	%f1018, 0f00000000;
	mul.rn.f32 	%f1374, %f233, %f1018;
	mov.b32 	%r1256, 0;
$L__BB0_249:
	mul.rn.f32 	%f1019, %f1374, %f1374;
	and.b32  	%r955, %r1256, 1;
	setp.eq.b32 	%p349, %r955, 1;
	selp.f32 	%f1020, 0f3F800000, %f1374, %p349;
	fma.rn.f32 	%f1021, %f1019, %f1020, 0f00000000;
	fma.rn.f32 	%f1022, %f1019, 0f37CBAC00, 0fBAB607ED;
	selp.f32 	%f1023, %f1022, 0fB94D4153, %p349;
	selp.f32 	%f1024, 0f3D2AAABB, 0f3C0885E4, %p349;
	fma.rn.f32 	%f1025, %f1023, %f1019, %f1024;
	selp.f32 	%f1026, 0fBEFFFFFF, 0fBE2AAAA8, %p349;
	fma.rn.f32 	%f1027, %f1025, %f1019, %f1026;
	fma.rn.f32 	%f1028, %f1027, %f1021, %f1020;
	and.b32  	%r956, %r1256, 2;
	setp.eq.s32 	%p350, %r956, 0;
	mov.f32 	%f1029, 0f00000000;
	sub.f32 	%f1030, %f1029, %f1028;
	selp.f32 	%f1031, %f1028, %f1030, %p350;
	setp.lt.f32 	%p351, %f1031, 0f00000000;
	selp.f32 	%f1375, 0fBF800000, 0f00000000, %p351;
$L__BB0_250:
	abs.f32 	%f1378, %f244;
	setp.lt.f32 	%p352, %f1378, 0f40000000;
	@%p352 bra 	$L__BB0_261;
	setp.gtu.f32 	%p353, %f1378, 0f4B800000;
	@%p353 bra 	$L__BB0_258;
	mov.f32 	%f1032, 0f40000000;
	div.approx.f32 	%f1033, %f1378, %f1032;
	cvt.rzi.f32.f32 	%f1376, %f1033;
	fma.rn.f32 	%f255, %f1376, 0fC0000000, %f1378;
	mov.b32 	%r242, %f255;
	setp.lt.u32 	%p354, %r242, 1073741824;
	@%p354 bra 	$L__BB0_257;
	setp.gt.u32 	%p355, %r242, -2147483648;
	@%p355 bra 	$L__BB0_256;
	add.f32 	%f1376, %f1376, 0f3F800000;
	setp.ltu.f32 	%p356, %f255, 0f40800000;
	@%p356 bra 	$L__BB0_257;
	add.f32 	%f1034, %f1376, 0f3F800000;
	fma.rn.f32 	%f1035, 0f40000000, 0fC0400000, %f255;
	setp.ge.f32 	%p357, %f1035, 0f00000000;
	add.f32 	%f1036, %f1034, 0f3F800000;
	selp.f32 	%f1376, %f1036, %f1034, %p357;
	bra.uni 	$L__BB0_257;
$L__BB0_256:
	add.f32 	%f1037, %f1376, 0fBF800000;
	setp.lt.f32 	%p358, %f255, 0fC0000000;
	add.f32 	%f1038, %f1037, 0fBF800000;
	selp.f32 	%f1376, %f1038, %f1037, %p358;
$L__BB0_257:
	fma.rn.f32 	%f1378, %f1376, 0fC0000000, %f1378;
	bra.uni 	$L__BB0_261;
$L__BB0_258:
	mov.b32 	%r243, %f1378;
	and.b32  	%r957, %r243, 8388607;
	or.b32  	%r1257, %r957, 1065353216;
	mov.b32 	%f1377, %r1257;
	and.b32  	%r958, %r243, -8388608;
	add.s32 	%r1258, %r958, -1073741824;
	setp.eq.s32 	%p359, %r1258, 0;
	@%p359 bra 	$L__BB0_260;
$L__BB0_259:
	min.u32 	%r959, %r1258, 192937984;
	add.s32 	%r960, %r1257, %r959;
	mov.b32 	%f1039, %r960;
	sub.f32 	%f1040, %f1039, %f1039;
	add.f32 	%f1041, %f1040, %f1039;
	sub.f32 	%f1042, %f1039, %f1041;
	mov.f32 	%f1043, 0f3F800000;
	fma.rz.f32 	%f1044, %f1042, %f1043, %f1041;
	cvt.rzi.f32.f32 	%f1045, %f1044;
	sub.f32 	%f1377, %f1039, %f1045;
	sub.s32 	%r1258, %r1258, %r959;
	mov.b32 	%r1257, %f1377;
	setp.ne.s32 	%p360, %r1258, 0;
	setp.ne.s32 	%p361, %r1257, 0;
	and.pred  	%p362, %p360, %p361;
	@%p362 bra 	$L__BB0_259;
$L__BB0_260:
	setp.gt.u32 	%p363, %r243, 2139095039;
	selp.f32 	%f1047, 0f7FFFFFFF, 0f4B800000, %p363;
	mul.f32 	%f1048, %f1377, 0f34000000;
	mul.f32 	%f1378, %f1047, %f1048;
$L__BB0_261:
	ld.param.f32 	%f1310, [_Z18mdp_hexagon_kernelPfS_S_S_fffffffb_param_7];
	abs.f32 	%f1049, %f1378;
	setp.nan.f32 	%p364, %f1049, %f1049;
	copysign.f32 	%f1050, %f244, %f1378;
	selp.f32 	%f1051, %f1378, %f1050, %p364;
	sub.f32 	%f1052, %f1375, %f1051;
	add.f32 	%f266, %f27, %f1052;
	setp.ge.f32 	%p365, %f244, 0f00000000;
	setp.lt.f32 	%p366, %f244, %f399;
	and.pred  	%p367, %p365, %p366;
	setp.ge.f32 	%p368, %f266, 0f00000000;
	setp.lt.f32 	%p369, %f266, %f1310;
	and.pred  	%p370, %p368, %p369;
	and.pred  	%p372, %p367, %p370;
	mov.b16 	%rs18, 0;
	not.pred 	%p373, %p372;
	@%p373 bra 	$L__BB0_265;
	fma.rn.f32 	%f1053, %f399, %f266, %f244;
	cvt.rzi.u32.f32 	%r250, %f1053;
	mul.wide.u32 	%rd377, %r250, 4;
	add.s64 	%rd378, %rd1, %rd377;
	ld.global.f32 	%f267, [%rd378];
	setp.geu.f32 	%p374, %f267, %f1411;
	@%p374 bra 	$L__BB0_265;
	ld.param.u64 	%rd477, [_Z18mdp_hexagon_kernelPfS_S_S_fffffffb_param_2];
	cvta.to.global.u64 	%rd379, %rd477;
	add.s64 	%rd381, %rd379, %rd377;
	ld.global.f32 	%f1054, [%rd381];
	setp.eq.f32 	%p375, %f1054, 0f40C00000;
	@%p375 bra 	$L__BB0_265;
	mov.b16 	%rs18, 1;
	mov.f32 	%f1412, %f165;
	mov.f32 	%f1411, %f267;
$L__BB0_265:
	add.f32 	%f1055, %f180, 0f3F800000;
	fma.rn.f32 	%f1056, %f1055, 0fC2700000, 0f43870000;
	mul.f32 	%f270, %f1056, 0f3C8EFA35;
	mul.f32 	%f1057, %f270, 0f3F22F983;
	cvt.rni.s32.f32 	%r1274, %f1057;
	cvt.rn.f32.s32 	%f1058, %r1274;
	fma.rn.f32 	%f1059, %f1058, 0fBFC90FDA, %f270;
	fma.rn.f32 	%f1060, %f1058, 0fB3A22168, %f1059;
	fma.rn.f32 	%f1385, %f1058, 0fA7C234C5, %f1060;
	abs.f32 	%f272, %f270;
	setp.ltu.f32 	%p376, %f272, 0f47CE4780;
	mov.u32 	%r1262, %r1274;
	mov.f32 	%f1381, %f1385;
	@%p376 bra 	$L__BB0_273;
	setp.eq.f32 	%p377, %f272, 0f7F800000;
	@%p377 bra 	$L__BB0_272;
	mov.b32 	%r252, %f270;
	mov.b64 	%rd518, 0;
	mov.b32 	%r1259, 0;
	mov.u64 	%rd516, __cudart_i2opi_f;
	shl.b32 	%r963, %r252, 8;
	or.b32  	%r964, %r963, -2147483648;
	mov.u64 	%rd517, %rd5;
$L__BB0_268:
	.pragma "nounroll";
	ld.global.nc.u32 	%r962, [%rd516];
	mad.wide.u32 	%rd384, %r962, %r964, %rd518;
	shr.u64 	%rd518, %rd384, 32;
	st.local.u32 	[%rd517], %rd384;
	add.s32 	%r1259, %r1259, 1;
	add.s64 	%rd517, %rd517, 4;
	add.s64 	%rd516, %rd516, 4;
	setp.ne.s32 	%p378, %r1259, 6;
	@%p378 bra 	$L__BB0_268;
	shr.u32 	%r965, %r252, 23;
	st.local.u32 	[%rd5+24], %rd518;
	and.b32  	%r255, %r965, 31;
	and.b32  	%r966, %r965, 224;
	add.s32 	%r967, %r966, -128;
	shr.u32 	%r968, %r967, 5;
	mul.wide.u32 	%rd385, %r968, 4;
	sub.s64 	%rd99, %rd5, %rd385;
	ld.local.u32 	%r1260, [%rd99+24];
	ld.local.u32 	%r1261, [%rd99+20];
	setp.eq.s32 	%p379, %r255, 0;
	@%p379 bra 	$L__BB0_271;
	shf.l.wrap.b32 	%r1260, %r1261, %r1260, %r255;
	ld.local.u32 	%r969, [%rd99+16];
	shf.l.wrap.b32 	%r1261, %r969, %r1261, %r255;
$L__BB0_271:
	shr.u32 	%r970, %r1260, 30;
	shf.l.wrap.b32 	%r971, %r1261, %r1260, 2;
	shl.b32 	%r972, %r1261, 2;
	shr.u32 	%r973, %r971, 31;
	add.s32 	%r974, %r973, %r970;
	neg.s32 	%r975, %r974;
	setp.lt.s32 	%p380, %r252, 0;
	selp.b32 	%r1262, %r975, %r974, %p380;
	xor.b32  	%r976, %r971, %r252;
	shr.s32 	%r977, %r971, 31;
	xor.b32  	%r978, %r977, %r971;
	xor.b32  	%r979, %r977, %r972;
	cvt.u64.u32 	%rd386, %r978;
	shl.b64 	%rd387, %rd386, 32;
	cvt.u64.u32 	%rd388, %r979;
	or.b64  	%rd389, %rd387, %rd388;
	cvt.rn.f64.s64 	%fd37, %rd389;
	mul.f64 	%fd38, %fd37, 0d3BF921FB54442D19;
	cvt.rn.f32.f64 	%f1061, %fd38;
	neg.f32 	%f1062, %f1061;
	setp.lt.s32 	%p381, %r976, 0;
	selp.f32 	%f1381, %f1062, %f1061, %p381;
	bra.uni 	$L__BB0_273;
$L__BB0_272:
	mov.f32 	%f1063, 0f00000000;
	mul.rn.f32 	%f1381, %f270, %f1063;
	mov.b32 	%r1262, 0;
$L__BB0_273:
	add.s32 	%r981, %r1262, 1;
	mul.rn.f32 	%f1065, %f1381, %f1381;
	and.b32  	%r982, %r1262, 1;
	setp.eq.b32 	%p382, %r982, 1;
	selp.f32 	%f1066, %f1381, 0f3F800000, %p382;
	fma.rn.f32 	%f1067, %f1065, %f1066, 0f00000000;
	fma.rn.f32 	%f1068, %f1065, 0f37CBAC00, 0fBAB607ED;
	selp.f32 	%f1069, 0fB94D4153, %f1068, %p382;
	selp.f32 	%f1070, 0f3C0885E4, 0f3D2AAABB, %p382;
	fma.rn.f32 	%f1071, %f1069, %f1065, %f1070;
	selp.f32 	%f1072, 0fBE2AAAA8, 0fBEFFFFFF, %p382;
	fma.rn.f32 	%f1073, %f1071, %f1065, %f1072;
	fma.rn.f32 	%f1074, %f1073, %f1067, %f1066;
	and.b32  	%r983, %r981, 2;
	setp.eq.s32 	%p383, %r983, 0;
	mov.f32 	%f1075, 0f00000000;
	sub.f32 	%f1076, %f1075, %f1074;
	selp.f32 	%f1077, %f1074, %f1076, %p383;
	setp.gt.f32 	%p384, %f1077, 0f00000000;
	mov.f32 	%f1383, 0f3F800000;
	@%p384 bra 	$L__BB0_283;
	mov.u32 	%r1266, %r1274;
	mov.f32 	%f1382, %f1385;
	@%p376 bra 	$L__BB0_282;
	setp.eq.f32 	%p386, %f272, 0f7F800000;
	@%p386 bra 	$L__BB0_281;
	mov.b32 	%r264, %f270;
	mov.b64 	%rd521, 0;
	mov.b32 	%r1263, 0;
	mov.u64 	%rd519, __cudart_i2opi_f;
	shl.b32 	%r986, %r264, 8;
	or.b32  	%r987, %r986, -2147483648;
	mov.u64 	%rd520, %rd2;
$L__BB0_277:
	.pragma "nounroll";
	ld.global.nc.u32 	%r985, [%rd519];
	mad.wide.u32 	%rd392, %r985, %r987, %rd521;
	shr.u64 	%rd521, %rd392, 32;
	st.local.u32 	[%rd520], %rd392;
	add.s32 	%r1263, %r1263, 1;
	add.s64 	%rd520, %rd520, 4;
	add.s64 	%rd519, %rd519, 4;
	setp.ne.s32 	%p387, %r1263, 6;
	@%p387 bra 	$L__BB0_277;
	shr.u32 	%r988, %r264, 23;
	st.local.u32 	[%rd2+24], %rd521;
	and.b32  	%r267, %r988, 31;
	and.b32  	%r989, %r988, 224;
	add.s32 	%r990, %r989, -128;
	shr.u32 	%r991, %r990, 5;
	mul.wide.u32 	%rd393, %r991, 4;
	sub.s64 	%rd106, %rd2, %rd393;
	ld.local.u32 	%r1264, [%rd106+24];
	ld.local.u32 	%r1265, [%rd106+20];
	setp.eq.s32 	%p388, %r267, 0;
	@%p388 bra 	$L__BB0_280;
	shf.l.wrap.b32 	%r1264, %r1265, %r1264, %r267;
	ld.local.u32 	%r992, [%rd106+16];
	shf.l.wrap.b32 	%r1265, %r992, %r1265, %r267;
$L__BB0_280:
	shr.u32 	%r993, %r1264, 30;
	shf.l.wrap.b32 	%r994, %r1265, %r1264, 2;
	shl.b32 	%r995, %r1265, 2;
	shr.u32 	%r996, %r994, 31;
	add.s32 	%r997, %r996, %r993;
	neg.s32 	%r998, %r997;
	setp.lt.s32 	%p389, %r264, 0;
	selp.b32 	%r1266, %r998, %r997, %p389;
	xor.b32  	%r999, %r994, %r264;
	shr.s32 	%r1000, %r994, 31;
	xor.b32  	%r1001, %r1000, %r994;
	xor.b32  	%r1002, %r1000, %r995;
	cvt.u64.u32 	%rd394, %r1001;
	shl.b64 	%rd395, %rd394, 32;
	cvt.u64.u32 	%rd396, %r1002;
	or.b64  	%rd397, %rd395, %rd396;
	cvt.rn.f64.s64 	%fd39, %rd397;
	mul.f64 	%fd40, %fd39, 0d3BF921FB54442D19;
	cvt.rn.f32.f64 	%f1078, %fd40;
	neg.f32 	%f1079, %f1078;
	setp.lt.s32 	%p390, %r999, 0;
	selp.f32 	%f1382, %f1079, %f1078, %p390;
	bra.uni 	$L__BB0_282;
$L__BB0_281:
	mov.f32 	%f1080, 0f00000000;
	mul.rn.f32 	%f1382, %f270, %f1080;
	mov.b32 	%r1266, 0;
$L__BB0_282:
	add.s32 	%r1004, %r1266, 1;
	mul.rn.f32 	%f1081, %f1382, %f1382;
	and.b32  	%r1005, %r1266, 1;
	setp.eq.b32 	%p391, %r1005, 1;
	selp.f32 	%f1082, %f1382, 0f3F800000, %p391;
	fma.rn.f32 	%f1083, %f1081, %f1082, 0f00000000;
	fma.rn.f32 	%f1084, %f1081, 0f37CBAC00, 0fBAB607ED;
	selp.f32 	%f1085, 0fB94D4153, %f1084, %p391;
	selp.f32 	%f1086, 0f3C0885E4, 0f3D2AAABB, %p391;
	fma.rn.f32 	%f1087, %f1085, %f1081, %f1086;
	selp.f32 	%f1088, 0fBE2AAAA8, 0fBEFFFFFF, %p391;
	fma.rn.f32 	%f1089, %f1087, %f1081, %f1088;
	fma.rn.f32 	%f1090, %f1089, %f1083, %f1082;
	and.b32  	%r1006, %r1004, 2;
	setp.eq.s32 	%p392, %r1006, 0;
	mov.f32 	%f1091, 0f00000000;
	sub.f32 	%f1092, %f1091, %f1090;
	selp.f32 	%f1093, %f1090, %f1092, %p392;
	setp.lt.f32 	%p393, %f1093, 0f00000000;
	selp.f32 	%f1383, 0fBF800000, 0f00000000, %p393;
$L__BB0_283:
	add.f32 	%f281, %f12, %f1383;
	mov.u32 	%r1270, %r1274;
	mov.f32 	%f1384, %f1385;
	@%p376 bra 	$L__BB0_291;
	setp.eq.f32 	%p395, %f272, 0f7F800000;
	@%p395 bra 	$L__BB0_290;
	mov.b32 	%r276, %f270;
	mov.b64 	%rd524, 0;
	mov.b32 	%r1267, 0;
	mov.u64 	%rd522, __cudart_i2opi_f;
	shl.b32 	%r1009, %r276, 8;
	or.b32  	%r1010, %r1009, -2147483648;
	mov.u64 	%rd523, %rd4;
$L__BB0_286:
	.pragma "nounroll";
	ld.global.nc.u32 	%r1008, [%rd522];
	mad.wide.u32 	%rd400, %r1008, %r1010, %rd524;
	shr.u64 	%rd524, %rd400, 32;
	st.local.u32 	[%rd523], %rd400;
	add.s32 	%r1267, %r1267, 1;
	add.s64 	%rd523, %rd523, 4;
	add.s64 	%rd522, %rd522, 4;
	setp.ne.s32 	%p396, %r1267, 6;
	@%p396 bra 	$L__BB0_286;
	shr.u32 	%r1011, %r276, 23;
	st.local.u32 	[%rd4+24], %rd524;
	and.b32  	%r279, %r1011, 31;
	and.b32  	%r1012, %r1011, 224;
	add.s32 	%r1013, %r1012, -128;
	shr.u32 	%r1014, %r1013, 5;
	mul.wide.u32 	%rd401, %r1014, 4;
	sub.s64 	%rd113, %rd4, %rd401;
	ld.local.u32 	%r1268, [%rd113+24];
	ld.local.u32 	%r1269, [%rd113+20];
	setp.eq.s32 	%p397, %r279, 0;
	@%p397 bra 	$L__BB0_289;
	shf.l.wrap.b32 	%r1268, %r1269, %r1268, %r279;
	ld.local.u32 	%r1015, [%rd113+16];
	shf.l.wrap.b32 	%r1269, %r1015, %r1269, %r279;
$L__BB0_289:
	shr.u32 	%r1016, %r1268, 30;
	shf.l.wrap.b32 	%r1017, %r1269, %r1268, 2;
	shl.b32 	%r1018, %r1269, 2;
	shr.u32 	%r1019, %r1017, 31;
	add.s32 	%r1020, %r1019, %r1016;
	neg.s32 	%r1021, %r1020;
	setp.lt.s32 	%p398, %r276, 0;
	selp.b32 	%r1270, %r1021, %r1020, %p398;
	xor.b32  	%r1022, %r1017, %r276;
	shr.s32 	%r1023, %r1017, 31;
	xor.b32  	%r1024, %r1023, %r1017;
	xor.b32  	%r1025, %r1023, %r1018;
	cvt.u64.u32 	%rd402, %r1024;
	shl.b64 	%rd403, %rd402, 32;
	cvt.u64.u32 	%rd404, %r1025;
	or.b64  	%rd405, %rd403, %rd404;
	cvt.rn.f64.s64 	%fd41, %rd405;
	mul.f64 	%fd42, %fd41, 0d3BF921FB54442D19;
	cvt.rn.f32.f64 	%f1094, %fd42;
	neg.f32 	%f1095, %f1094;
	setp.lt.s32 	%p399, %r1022, 0;
	selp.f32 	%f1384, %f1095, %f1094, %p399;
	bra.uni 	$L__BB0_291;
$L__BB0_290:
	mov.f32 	%f1096, 0f00000000;
	mul.rn.f32 	%f1384, %f270, %f1096;
	mov.b32 	%r1270, 0;
$L__BB0_291:
	mul.rn.f32 	%f1098, %f1384, %f1384;
	and.b32  	%r1027, %r1270, 1;
	setp.eq.b32 	%p400, %r1027, 1;
	selp.f32 	%f1099, 0f3F800000, %f1384, %p400;
	fma.rn.f32 	%f1100, %f1098, %f1099, 0f00000000;
	fma.rn.f32 	%f1101, %f1098, 0f37CBAC00, 0fBAB607ED;
	selp.f32 	%f1102, %f1101, 0fB94D4153, %p400;
	selp.f32 	%f1103, 0f3D2AAABB, 0f3C0885E4, %p400;
	fma.rn.f32 	%f1104, %f1102, %f1098, %f1103;
	selp.f32 	%f1105, 0fBEFFFFFF, 0fBE2AAAA8, %p400;
	fma.rn.f32 	%f1106, %f1104, %f1098, %f1105;
	fma.rn.f32 	%f1107, %f1106, %f1100, %f1099;
	and.b32  	%r1028, %r1270, 2;
	setp.eq.s32 	%p401, %r1028, 0;
	mov.f32 	%f1108, 0f00000000;
	sub.f32 	%f1109, %f1108, %f1107;
	selp.f32 	%f1110, %f1107, %f1109, %p401;
	setp.gt.f32 	%p402, %f1110, 0f00000000;
	mov.f32 	%f1386, 0f3F800000;
	@%p402 bra 	$L__BB0_301;
	@%p376 bra 	$L__BB0_300;
	setp.eq.f32 	%p404, %f272, 0f7F800000;
	@%p404 bra 	$L__BB0_299;
	mov.b32 	%r288, %f270;
	shl.b32 	%r1030, %r288, 8;
	or.b32  	%r289, %r1030, -2147483648;
	mov.b64 	%rd527, 0;
	mov.b32 	%r1271, 0;
	mov.u64 	%rd525, __cudart_i2opi_f;
	mov.u64 	%rd526, %rd3;
$L__BB0_295:
	.pragma "nounroll";
	ld.global.nc.u32 	%r1031, [%rd525];
	mad.wide.u32 	%rd408, %r1031, %r289, %rd527;
	shr.u64 	%rd527, %rd408, 32;
	st.local.u32 	[%rd526], %rd408;
	add.s32 	%r1271, %r1271, 1;
	add.s64 	%rd526, %rd526, 4;
	add.s64 	%rd525, %rd525, 4;
	setp.ne.s32 	%p405, %r1271, 6;
	@%p405 bra 	$L__BB0_295;
	shr.u32 	%r1032, %r288, 23;
	st.local.u32 	[%rd3+24], %rd527;
	and.b32  	%r292, %r1032, 31;
	and.b32  	%r1033, %r1032, 224;
	add.s32 	%r1034, %r1033, -128;
	shr.u32 	%r1035, %r1034, 5;
	mul.wide.u32 	%rd409, %r1035, 4;
	sub.s64 	%rd120, %rd3, %rd409;
	ld.local.u32 	%r1272, [%rd120+24];
	ld.local.u32 	%r1273, [%rd120+20];
	setp.eq.s32 	%p406, %r292, 0;
	@%p406 bra 	$L__BB0_298;
	shf.l.wrap.b32 	%r1272, %r1273, %r1272, %r292;
	ld.local.u32 	%r1036, [%rd120+16];
	shf.l.wrap.b32 	%r1273, %r1036, %r1273, %r292;
$L__BB0_298:
	shr.u32 	%r1037, %r1272, 30;
	shf.l.wrap.b32 	%r1038, %r1273, %r1272, 2;
	shl.b32 	%r1039, %r1273, 2;
	shr.u32 	%r1040, %r1038, 31;
	add.s32 	%r1041, %r1040, %r1037;
	neg.s32 	%r1042, %r1041;
	setp.lt.s32 	%p407, %r288, 0;
	selp.b32 	%r1274, %r1042, %r1041, %p407;
	xor.b32  	%r1043, %r1038, %r288;
	shr.s32 	%r1044, %r1038, 31;
	xor.b32  	%r1045, %r1044, %r1038;
	xor.b32  	%r1046, %r1044, %r1039;
	cvt.u64.u32 	%rd410, %r1045;
	shl.b64 	%rd411, %rd410, 32;
	cvt.u64.u32 	%rd412, %r1046;
	or.b64  	%rd413, %rd411, %rd412;
	cvt.rn.f64.s64 	%fd43, %rd413;
	mul.f64 	%fd44, %fd43, 0d3BF921FB54442D19;
	cvt.rn.f32.f64 	%f1111, %fd44;
	neg.f32 	%f1112, %f1111;
	setp.lt.s32 	%p408, %r1043, 0;
	selp.f32 	%f1385, %f1112, %f1111, %p408;
	bra.uni 	$L__BB0_300;
$L__BB0_299:
	mov.f32 	%f1113, 0f00000000;
	mul.rn.f32 	%f1385, %f270, %f1113;
	mov.b32 	%r1274, 0;
$L__BB0_300:
	mul.rn.f32 	%f1114, %f1385, %f1385;
	and.b32  	%r1048, %r1274, 1;
	setp.eq.b32 	%p409, %r1048, 1;
	selp.f32 	%f1115, 0f3F800000, %f1385, %p409;
	fma.rn.f32 	%f1116, %f1114, %f1115, 0f00000000;
	fma.rn.f32 	%f1117, %f1114, 0f37CBAC00, 0fBAB607ED;
	selp.f32 	%f1118, %f1117, 0fB94D4153, %p409;
	selp.f32 	%f1119, 0f3D2AAABB, 0f3C0885E4, %p409;
	fma.rn.f32 	%f1120, %f1118, %f1114, %f1119;
	selp.f32 	%f1121, 0fBEFFFFFF, 0fBE2AAAA8, %p409;
	fma.rn.f32 	%f1122, %f1120, %f1114, %f1121;
	fma.rn.f32 	%f1123, %f1122, %f1116, %f1115;
	and.b32  	%r1049, %r1274, 2;
	setp.eq.s32 	%p410, %r1049, 0;
	mov.f32 	%f1124, 0f00000000;
	sub.f32 	%f1125, %f1124, %f1123;
	selp.f32 	%f1126, %f1123, %f1125, %p410;
	setp.lt.f32 	%p411, %f1126, 0f00000000;
	selp.f32 	%f1386, 0fBF800000, 0f00000000, %p411;
$L__BB0_301:
	abs.f32 	%f1389, %f281;
	setp.lt.f32 	%p412, %f1389, 0f40000000;
	@%p412 bra 	$L__BB0_312;
	setp.gtu.f32 	%p413, %f1389, 0f4B800000;
	@%p413 bra 	$L__BB0_309;
	mov.f32 	%f1127, 0f40000000;
	div.approx.f32 	%f1128, %f1389, %f1127;
	cvt.rzi.f32.f32 	%f1387, %f1128;
	fma.rn.f32 	%f292, %f1387, 0fC0000000, %f1389;
	mov.b32 	%r301, %f292;
	setp.lt.u32 	%p414, %r301, 1073741824;
	@%p414 bra 	$L__BB0_308;
	setp.gt.u32 	%p415, %r301, -2147483648;
	@%p415 bra 	$L__BB0_307;
	add.f32 	%f1387, %f1387, 0f3F800000;
	setp.ltu.f32 	%p416, %f292, 0f40800000;
	@%p416 bra 	$L__BB0_308;
	add.f32 	%f1129, %f1387, 0f3F800000;
	fma.rn.f32 	%f1130, 0f40000000, 0fC0400000, %f292;
	setp.ge.f32 	%p417, %f1130, 0f00000000;
	add.f32 	%f1131, %f1129, 0f3F800000;
	selp.f32 	%f1387, %f1131, %f1129, %p417;
	bra.uni 	$L__BB0_308;
$L__BB0_307:
	add.f32 	%f1132, %f1387, 0fBF800000;
	setp.lt.f32 	%p418, %f292, 0fC0000000;
	add.f32 	%f1133, %f1132, 0fBF800000;
	selp.f32 	%f1387, %f1133, %f1132, %p418;
$L__BB0_308:
	fma.rn.f32 	%f1389, %f1387, 0fC0000000, %f1389;
	bra.uni 	$L__BB0_312;
$L__BB0_309:
	mov.b32 	%r302, %f1389;
	and.b32  	%r1050, %r302, 8388607;
	or.b32  	%r1275, %r1050, 1065353216;
	mov.b32 	%f1388, %r1275;
	and.b32  	%r1051, %r302, -8388608;
	add.s32 	%r1276, %r1051, -1073741824;
	setp.eq.s32 	%p419, %r1276, 0;
	@%p419 bra 	$L__BB0_311;
$L__BB0_310:
	min.u32 	%r1052, %r1276, 192937984;
	add.s32 	%r1053, %r1275, %r1052;
	mov.b32 	%f1134, %r1053;
	sub.f32 	%f1135, %f1134, %f1134;
	add.f32 	%f1136, %f1135, %f1134;
	sub.f32 	%f1137, %f1134, %f1136;
	mov.f32 	%f1138, 0f3F800000;
	fma.rz.f32 	%f1139, %f1137, %f1138, %f1136;
	cvt.rzi.f32.f32 	%f1140, %f1139;
	sub.f32 	%f1388, %f1134, %f1140;
	sub.s32 	%r1276, %r1276, %r1052;
	mov.b32 	%r1275, %f1388;
	setp.ne.s32 	%p420, %r1276, 0;
	setp.ne.s32 	%p421, %r1275, 0;
	and.pred  	%p422, %p420, %p421;
	@%p422 bra 	$L__BB0_310;
$L__BB0_311:
	setp.gt.u32 	%p423, %r302, 2139095039;
	selp.f32 	%f1142, 0f7FFFFFFF, 0f4B800000, %p423;
	mul.f32 	%f1143, %f1388, 0f34000000;
	mul.f32 	%f1389, %f1142, %f1143;
$L__BB0_312:
	ld.param.f32 	%f1311, [_Z18mdp_hexagon_kernelPfS_S_S_fffffffb_param_7];
	abs.f32 	%f1144, %f1389;
	setp.nan.f32 	%p424, %f1144, %f1144;
	copysign.f32 	%f1145, %f281, %f1389;
	selp.f32 	%f1146, %f1389, %f1145, %p424;
	sub.f32 	%f1147, %f1386, %f1146;
	add.f32 	%f303, %f27, %f1147;
	setp.ge.f32 	%p425, %f281, 0f00000000;
	setp.lt.f32 	%p426, %f281, %f399;
	and.pred  	%p427, %p425, %p426;
	setp.ge.f32 	%p428, %f303, 0f00000000;
	setp.lt.f32 	%p429, %f303, %f1311;
	and.pred  	%p430, %p428, %p429;
	and.pred  	%p432, %p427, %p430;
	not.pred 	%p433, %p432;
	@%p433 bra 	$L__BB0_316;
	fma.rn.f32 	%f1148, %f399, %f303, %f281;
	cvt.rzi.u32.f32 	%r309, %f1148;
	mul.wide.u32 	%rd414, %r309, 4;
	add.s64 	%rd415, %rd1, %rd414;
	ld.global.f32 	%f304, [%rd415];
	setp.geu.f32 	%p434, %f304, %f1411;
	@%p434 bra 	$L__BB0_316;
	ld.param.u64 	%rd478, [_Z18mdp_hexagon_kernelPfS_S_S_fffffffb_param_2];
	cvta.to.global.u64 	%rd416, %rd478;
	add.s64 	%rd418, %rd416, %rd414;
	ld.global.f32 	%f1149, [%rd418];
	setp.eq.f32 	%p435, %f1149, 0f40C00000;
	@%p435 bra 	$L__BB0_316;
	mov.b16 	%rs18, 1;
	mov.f32 	%f1412, %f180;
	mov.f32 	%f1411, %f304;
$L__BB0_316:
	setp.ne.s16 	%p436, %rs18, 0;
	@%p436 bra 	$L__BB0_368;
	add.f32 	%f1150, %f195, 0f3F800000;
	fma.rn.f32 	%f1151, %f1150, 0fC2700000, 0f43870000;
	mul.f32 	%f307, %f1151, 0f3C8EFA35;
	mul.f32 	%f1152, %f307, 0f3F22F983;
	cvt.rni.s32.f32 	%r1292, %f1152;
	cvt.rn.f32.s32 	%f1153, %r1292;
	fma.rn.f32 	%f1154, %f1153, 0fBFC90FDA, %f307;
	fma.rn.f32 	%f1155, %f1153, 0fB3A22168, %f1154;
	fma.rn.f32 	%f1396, %f1153, 0fA7C234C5, %f1155;
	abs.f32 	%f309, %f307;
	setp.ltu.f32 	%p437, %f309, 0f47CE4780;
	mov.u32 	%r1280, %r1292;
	mov.f32 	%f1392, %f1396;
	@%p437 bra 	$L__BB0_325;
	setp.eq.f32 	%p438, %f309, 0f7F800000;
	@%p438 bra 	$L__BB0_324;
	mov.b32 	%r311, %f307;
	shl.b32 	%r1055, %r311, 8;
	or.b32  	%r312, %r1055, -2147483648;
	mov.b64 	%rd530, 0;
	mov.b32 	%r1277, 0;
	mov.u64 	%rd528, __cudart_i2opi_f;
	mov.u64 	%rd529, %rd5;
$L__BB0_320:
	.pragma "nounroll";
	ld.global.nc.u32 	%r1056, [%rd528];
	mad.wide.u32 	%rd421, %r1056, %r312, %rd530;
	shr.u64 	%rd530, %rd421, 32;
	st.local.u32 	[%rd529], %rd421;
	add.s32 	%r1277, %r1277, 1;
	add.s64 	%rd529, %rd529, 4;
	add.s64 	%rd528, %rd528, 4;
	setp.ne.s32 	%p439, %r1277, 6;
	@%p439 bra 	$L__BB0_320;
	shr.u32 	%r1057, %r311, 23;
	st.local.u32 	[%rd5+24], %rd530;
	and.b32  	%r315, %r1057, 31;
	and.b32  	%r1058, %r1057, 224;
	add.s32 	%r1059, %r1058, -128;
	shr.u32 	%r1060, %r1059, 5;
	mul.wide.u32 	%rd422, %r1060, 4;
	sub.s64 	%rd127, %rd5, %rd422;
	ld.local.u32 	%r1278, [%rd127+24];
	ld.local.u32 	%r1279, [%rd127+20];
	setp.eq.s32 	%p440, %r315, 0;
	@%p440 bra 	$L__BB0_323;
	shf.l.wrap.b32 	%r1278, %r1279, %r1278, %r315;
	ld.local.u32 	%r1061, [%rd127+16];
	shf.l.wrap.b32 	%r1279, %r1061, %r1279, %r315;
$L__BB0_323:
	shr.u32 	%r1062, %r1278, 30;
	shf.l.wrap.b32 	%r1063, %r1279, %r1278, 2;
	shl.b32 	%r1064, %r1279, 2;
	shr.u32 	%r1065, %r1063, 31;
	add.s32 	%r1066, %r1065, %r1062;
	neg.s32 	%r1067, %r1066;
	setp.lt.s32 	%p441, %r311, 0;
	selp.b32 	%r1280, %r1067, %r1066, %p441;
	xor.b32  	%r1068, %r1063, %r311;
	shr.s32 	%r1069, %r1063, 31;
	xor.b32  	%r1070, %r1069, %r1063;
	xor.b32  	%r1071, %r1069, %r1064;
	cvt.u64.u32 	%rd423, %r1070;
	shl.b64 	%rd424, %rd423, 32;
	cvt.u64.u32 	%rd425, %r1071;
	or.b64  	%rd426, %rd424, %rd425;
	cvt.rn.f64.s64 	%fd45, %rd426;
	mul.f64 	%fd46, %fd45, 0d3BF921FB54442D19;
	cvt.rn.f32.f64 	%f1156, %fd46;
	neg.f32 	%f1157, %f1156;
	setp.lt.s32 	%p442, %r1068, 0;
	selp.f32 	%f1392, %f1157, %f1156, %p442;
	bra.uni 	$L__BB0_325;
$L__BB0_324:
	mov.f32 	%f1158, 0f00000000;
	mul.rn.f32 	%f1392, %f307, %f1158;
	mov.b32 	%r1280, 0;
$L__BB0_325:
	add.s32 	%r1073, %r1280, 1;
	mul.rn.f32 	%f1160, %f1392, %f1392;
	and.b32  	%r1074, %r1280, 1;
	setp.eq.b32 	%p443, %r1074, 1;
	selp.f32 	%f1161, %f1392, 0f3F800000, %p443;
	fma.rn.f32 	%f1162, %f1160, %f1161, 0f00000000;
	fma.rn.f32 	%f1163, %f1160, 0f37CBAC00, 0fBAB607ED;
	selp.f32 	%f1164, 0fB94D4153, %f1163, %p443;
	selp.f32 	%f1165, 0f3C0885E4, 0f3D2AAABB, %p443;
	fma.rn.f32 	%f1166, %f1164, %f1160, %f1165;
	selp.f32 	%f1167, 0fBE2AAAA8, 0fBEFFFFFF, %p443;
	fma.rn.f32 	%f1168, %f1166, %f1160, %f1167;
	fma.rn.f32 	%f1169, %f1168, %f1162, %f1161;
	and.b32  	%r1075, %r1073, 2;
	setp.eq.s32 	%p444, %r1075, 0;
	mov.f32 	%f1170, 0f00000000;
	sub.f32 	%f1171, %f1170, %f1169;
	selp.f32 	%f1172, %f1169, %f1171, %p444;
	setp.gt.f32 	%p445, %f1172, 0f00000000;
	mov.f32 	%f1394, 0f3F800000;
	@%p445 bra 	$L__BB0_335;
	setp.ltu.f32 	%p446, %f309, 0f47CE4780;
	mov.u32 	%r1284, %r1292;
	mov.f32 	%f1393, %f1396;
	@%p446 bra 	$L__BB0_334;
	setp.eq.f32 	%p447, %f309, 0f7F800000;
	@%p447 bra 	$L__BB0_333;
	mov.b32 	%r324, %f307;
	shl.b32 	%r1077, %r324, 8;
	or.b32  	%r325, %r1077, -2147483648;
	mov.b64 	%rd533, 0;
	mov.b32 	%r1281, 0;
	mov.u64 	%rd531, __cudart_i2opi_f;
	mov.u64 	%rd532, %rd2;
$L__BB0_329:
	.pragma "nounroll";
	ld.global.nc.u32 	%r1078, [%rd531];
	mad.wide.u32 	%rd429, %r1078, %r325, %rd533;
	shr.u64 	%rd533, %rd429, 32;
	st.local.u32 	[%rd532], %rd429;
	add.s32 	%r1281, %r1281, 1;
	add.s64 	%rd532, %rd532, 4;
	add.s64 	%rd531, %rd531, 4;
	setp.ne.s32 	%p448, %r1281, 6;
	@%p448 bra 	$L__BB0_329;
	shr.u32 	%r1079, %r324, 23;
	st.local.u32 	[%rd2+24], %rd533;
	and.b32  	%r328, %r1079, 31;
	and.b32  	%r1080, %r1079, 224;
	add.s32 	%r1081, %r1080, -128;
	shr.u32 	%r1082, %r1081, 5;
	mul.wide.u32 	%rd430, %r1082, 4;
	sub.s64 	%rd134, %rd2, %rd430;
	ld.local.u32 	%r1282, [%rd134+24];
	ld.local.u32 	%r1283, [%rd134+20];
	setp.eq.s32 	%p449, %r328, 0;
	@%p449 bra 	$L__BB0_332;
	shf.l.wrap.b32 	%r1282, %r1283, %r1282, %r328;
	ld.local.u32 	%r1083, [%rd134+16];
	shf.l.wrap.b32 	%r1283, %r1083, %r1283, %r328;
$L__BB0_332:
	shr.u32 	%r1084, %r1282, 30;
	shf.l.wrap.b32 	%r1085, %r1283, %r1282, 2;
	shl.b32 	%r1086, %r1283, 2;
	shr.u32 	%r1087, %r1085, 31;
	add.s32 	%r1088, %r1087, %r1084;
	neg.s32 	%r1089, %r1088;
	setp.lt.s32 	%p450, %r324, 0;
	selp.b32 	%r1284, %r1089, %r1088, %p450;
	xor.b32  	%r1090, %r1085, %r324;
	shr.s32 	%r1091, %r1085, 31;
	xor.b32  	%r1092, %r1091, %r1085;
	xor.b32  	%r1093, %r1091, %r1086;
	cvt.u64.u32 	%rd431, %r1092;
	shl.b64 	%rd432, %rd431, 32;
	cvt.u64.u32 	%rd433, %r1093;
	or.b64  	%rd434, %rd432, %rd433;
	cvt.rn.f64.s64 	%fd47, %rd434;
	mul.f64 	%fd48, %fd47, 0d3BF921FB54442D19;
	cvt.rn.f32.f64 	%f1173, %fd48;
	neg.f32 	%f1174, %f1173;
	setp.lt.s32 	%p451, %r1090, 0;
	selp.f32 	%f1393, %f1174, %f1173, %p451;
	bra.uni 	$L__BB0_334;
$L__BB0_333:
	mov.f32 	%f1175, 0f00000000;
	mul.rn.f32 	%f1393, %f307, %f1175;
	mov.b32 	%r1284, 0;
$L__BB0_334:
	add.s32 	%r1095, %r1284, 1;
	mul.rn.f32 	%f1176, %f1393, %f1393;
	and.b32  	%r1096, %r1284, 1;
	setp.eq.b32 	%p452, %r1096, 1;
	selp.f32 	%f1177, %f1393, 0f3F800000, %p452;
	fma.rn.f32 	%f1178, %f1176, %f1177, 0f00000000;
	fma.rn.f32 	%f1179, %f1176, 0f37CBAC00, 0fBAB607ED;
	selp.f32 	%f1180, 0fB94D4153, %f1179, %p452;
	selp.f32 	%f1181, 0f3C0885E4, 0f3D2AAABB, %p452;
	fma.rn.f32 	%f1182, %f1180, %f1176, %f1181;
	selp.f32 	%f1183, 0fBE2AAAA8, 0fBEFFFFFF, %p452;
	fma.rn.f32 	%f1184, %f1182, %f1176, %f1183;
	fma.rn.f32 	%f1185, %f1184, %f1178, %f1177;
	and.b32  	%r1097, %r1095, 2;
	setp.eq.s32 	%p453, %r1097, 0;
	mov.f32 	%f1186, 0f00000000;
	sub.f32 	%f1187, %f1186, %f1185;
	selp.f32 	%f1188, %f1185, %f1187, %p453;
	setp.lt.f32 	%p454, %f1188, 0f00000000;
	selp.f32 	%f1394, 0fBF800000, 0f00000000, %p454;
$L__BB0_335:
	setp.ltu.f32 	%p455, %f309, 0f47CE4780;
	add.f32 	%f318, %f12, %f1394;
	mov.u32 	%r1288, %r1292;
	mov.f32 	%f1395, %f1396;
	@%p455 bra 	$L__BB0_343;
	setp.eq.f32 	%p456, %f309, 0f7F800000;
	@%p456 bra 	$L__BB0_342;
	mov.b32 	%r337, %f307;
	shl.b32 	%r1099, %r337, 8;
	or.b32  	%r338, %r1099, -2147483648;
	mov.b64 	%rd536, 0;
	mov.b32 	%r1285, 0;
	mov.u64 	%rd534, __cudart_i2opi_f;
	mov.u64 	%rd535, %rd4;
$L__BB0_338:
	.pragma "nounroll";
	ld.global.nc.u32 	%r1100, [%rd534];
	mad.wide.u32 	%rd437, %r1100, %r338, %rd536;
	shr.u64 	%rd536, %rd437, 32;
	st.local.u32 	[%rd535], %rd437;
	add.s32 	%r1285, %r1285, 1;
	add.s64 	%rd535, %rd535, 4;
	add.s64 	%rd534, %rd534, 4;
	setp.ne.s32 	%p457, %r1285, 6;
	@%p457 bra 	$L__BB0_338;
	shr.u32 	%r1101, %r337, 23;
	st.local.u32 	[%rd4+24], %rd536;
	and.b32  	%r341, %r1101, 31;
	and.b32  	%r1102, %r1101, 224;
	add.s32 	%r1103, %r1102, -128;
	shr.u32 	%r1104, %r1103, 5;
	mul.wide.u32 	%rd438, %r1104, 4;
	sub.s64 	%rd141, %rd4, %rd438;
	ld.local.u32 	%r1286, [%rd141+24];
	ld.local.u32 	%r1287, [%rd141+20];
	setp.eq.s32 	%p458, %r341, 0;
	@%p458 bra 	$L__BB0_341;
	shf.l.wrap.b32 	%r1286, %r1287, %r1286, %r341;
	ld.local.u32 	%r1105, [%rd141+16];
	shf.l.wrap.b32 	%r1287, %r1105, %r1287, %r341;
$L__BB0_341:
	shr.u32 	%r1106, %r1286, 30;
	shf.l.wrap.b32 	%r1107, %r1287, %r1286, 2;
	shl.b32 	%r1108, %r1287, 2;
	shr.u32 	%r1109, %r1107, 31;
	add.s32 	%r1110, %r1109, %r1106;
	neg.s32 	%r1111, %r1110;
	setp.lt.s32 	%p459, %r337, 0;
	selp.b32 	%r1288, %r1111, %r1110, %p459;
	xor.b32  	%r1112, %r1107, %r337;
	shr.s32 	%r1113, %r1107, 31;
	xor.b32  	%r1114, %r1113, %r1107;
	xor.b32  	%r1115, %r1113, %r1108;
	cvt.u64.u32 	%rd439, %r1114;
	shl.b64 	%rd440, %rd439, 32;
	cvt.u64.u32 	%rd441, %r1115;
	or.b64  	%rd442, %rd440, %rd441;
	cvt.rn.f64.s64 	%fd49, %rd442;
	mul.f64 	%fd50, %fd49, 0d3BF921FB54442D19;
	cvt.rn.f32.f64 	%f1189, %fd50;
	neg.f32 	%f1190, %f1189;
	setp.lt.s32 	%p460, %r1112, 0;
	selp.f32 	%f1395, %f1190, %f1189, %p460;
	bra.uni 	$L__BB0_343;
$L__BB0_342:
	mov.f32 	%f1191, 0f00000000;
	mul.rn.f32 	%f1395, %f307, %f1191;
	mov.b32 	%r1288, 0;
$L__BB0_343:
	mul.rn.f32 	%f1193, %f1395, %f1395;
	and.b32  	%r1117, %r1288, 1;
	setp.eq.b32 	%p461, %r1117, 1;
	selp.f32 	%f1194, 0f3F800000, %f1395, %p461;
	fma.rn.f32 	%f1195, %f1193, %f1194, 0f00000000;
	fma.rn.f32 	%f1196, %f1193, 0f37CBAC00, 0fBAB607ED;
	selp.f32 	%f1197, %f1196, 0fB94D4153, %p461;
	selp.f32 	%f1198, 0f3D2AAABB, 0f3C0885E4, %p461;
	fma.rn.f32 	%f1199, %f1197, %f1193, %f1198;
	selp.f32 	%f1200, 0fBEFFFFFF, 0fBE2AAAA8, %p461;
	fma.rn.f32 	%f1201, %f1199, %f1193, %f1200;
	fma.rn.f32 	%f1202, %f1201, %f1195, %f1194;
	and.b32  	%r1118, %r1288, 2;
	setp.eq.s32 	%p462, %r1118, 0;
	mov.f32 	%f1203, 0f00000000;
	sub.f32 	%f1204, %f1203, %f1202;
	selp.f32 	%f1205, %f1202, %f1204, %p462;
	setp.gt.f32 	%p463, %f1205, 0f00000000;
	mov.f32 	%f1397, 0f3F800000;
	@%p463 bra 	$L__BB0_353;
	setp.ltu.f32 	%p464, %f309, 0f47CE4780;
	@%p464 bra 	$L__BB0_352;
	setp.eq.f32 	%p465, %f309, 0f7F800000;
	@%p465 bra 	$L__BB0_351;
	mov.b32 	%r350, %f307;
	shl.b32 	%r1120, %r350, 8;
	or.b32  	%r351, %r1120, -2147483648;
	mov.b64 	%rd539, 0;
	mov.b32 	%r1289, 0;
	mov.u64 	%rd537, __cudart_i2opi_f;
	mov.u64 	%rd538, %rd3;
$L__BB0_347:
	.pragma "nounroll";
	ld.global.nc.u32 	%r1121, [%rd537];
	mad.wide.u32 	%rd445, %r1121, %r351, %rd539;
	shr.u64 	%rd539, %rd445, 32;
	st.local.u32 	[%rd538], %rd445;
	add.s32 	%r1289, %r1289, 1;
	add.s64 	%rd538, %rd538, 4;
	add.s64 	%rd537, %rd537, 4;
	setp.ne.s32 	%p466, %r1289, 6;
	@%p466 bra 	$L__BB0_347;
	shr.u32 	%r1122, %r350, 23;
	st.local.u32 	[%rd3+24], %rd539;
	and.b32  	%r354, %r1122, 31;
	and.b32  	%r1123, %r1122, 224;
	add.s32 	%r1124, %r1123, -128;
	shr.u32 	%r1125, %r1124, 5;
	mul.wide.u32 	%rd446, %r1125, 4;
	sub.s64 	%rd148, %rd3, %rd446;
	ld.local.u32 	%r1290, [%rd148+24];
	ld.local.u32 	%r1291, [%rd148+20];
	setp.eq.s32 	%p467, %r354, 0;
	@%p467 bra 	$L__BB0_350;
	shf.l.wrap.b32 	%r1290, %r1291, %r1290, %r354;
	ld.local.u32 	%r1126, [%rd148+16];
	shf.l.wrap.b32 	%r1291, %r1126, %r1291, %r354;
$L__BB0_350:
	shr.u32 	%r1127, %r1290, 30;
	shf.l.wrap.b32 	%r1128, %r1291, %r1290, 2;
	shl.b32 	%r1129, %r1291, 2;
	shr.u32 	%r1130, %r1128, 31;
	add.s32 	%r1131, %r1130, %r1127;
	neg.s32 	%r1132, %r1131;
	setp.lt.s32 	%p468, %r350, 0;
	selp.b32 	%r1292, %r1132, %r1131, %p468;
	xor.b32  	%r1133, %r1128, %r350;
	shr.s32 	%r1134, %r1128, 31;
	xor.b32  	%r1135, %r1134, %r1128;
	xor.b32  	%r1136, %r1134, %r1129;
	cvt.u64.u32 	%rd447, %r1135;
	shl.b64 	%rd448, %rd447, 32;
	cvt.u64.u32 	%rd449, %r1136;
	or.b64  	%rd450, %rd448, %rd449;
	cvt.rn.f64.s64 	%fd51, %rd450;
	mul.f64 	%fd52, %fd51, 0d3BF921FB54442D19;
	cvt.rn.f32.f64 	%f1206, %fd52;
	neg.f32 	%f1207, %f1206;
	setp.lt.s32 	%p469, %r1133, 0;
	selp.f32 	%f1396, %f1207, %f1206, %p469;
	bra.uni 	$L__BB0_352;
$L__BB0_351:
	mov.f32 	%f1208, 0f00000000;
	mul.rn.f32 	%f1396, %f307, %f1208;
	mov.b32 	%r1292, 0;
$L__BB0_352:
	mul.rn.f32 	%f1209, %f1396, %f1396;
	and.b32  	%r1138, %r1292, 1;
	setp.eq.b32 	%p470, %r1138, 1;
	selp.f32 	%f1210, 0f3F800000, %f1396, %p470;
	fma.rn.f32 	%f1211, %f1209, %f1210, 0f00000000;
	fma.rn.f32 	%f1212, %f1209, 0f37CBAC00, 0fBAB607ED;
	selp.f32 	%f1213, %f1212, 0fB94D4153, %p470;
	selp.f32 	%f1214, 0f3D2AAABB, 0f3C0885E4, %p470;
	fma.rn.f32 	%f1215, %f1213, %f1209, %f1214;
	selp.f32 	%f1216, 0fBEFFFFFF, 0fBE2AAAA8, %p470;
	fma.rn.f32 	%f1217, %f1215, %f1209, %f1216;
	fma.rn.f32 	%f1218, %f1217, %f1211, %f1210;
	and.b32  	%r1139, %r1292, 2;
	setp.eq.s32 	%p471, %r1139, 0;
	mov.f32 	%f1219, 0f00000000;
	sub.f32 	%f1220, %f1219, %f1218;
	selp.f32 	%f1221, %f1218, %f1220, %p471;
	setp.lt.f32 	%p472, %f1221, 0f00000000;
	selp.f32 	%f1397, 0fBF800000, 0f00000000, %p472;
$L__BB0_353:
	abs.f32 	%f1400, %f318;
	setp.lt.f32 	%p473, %f1400, 0f40000000;
	@%p473 bra 	$L__BB0_364;
	setp.gtu.f32 	%p474, %f1400, 0f4B800000;
	@%p474 bra 	$L__BB0_361;
	mov.f32 	%f1222, 0f40000000;
	div.approx.f32 	%f1223, %f1400, %f1222;
	cvt.rzi.f32.f32 	%f1398, %f1223;
	fma.rn.f32 	%f329, %f1398, 0fC0000000, %f1400;
	mov.b32 	%r363, %f329;
	setp.lt.u32 	%p475, %r363, 1073741824;
	@%p475 bra 	$L__BB0_360;
	setp.gt.u32 	%p476, %r363, -2147483648;
	@%p476 bra 	$L__BB0_359;
	add.f32 	%f1398, %f1398, 0f3F800000;
	setp.ltu.f32 	%p477, %f329, 0f40800000;
	@%p477 bra 	$L__BB0_360;
	add.f32 	%f1224, %f1398, 0f3F800000;
	fma.rn.f32 	%f1225, 0f40000000, 0fC0400000, %f329;
	setp.ge.f32 	%p478, %f1225, 0f00000000;
	add.f32 	%f1226, %f1224, 0f3F800000;
	selp.f32 	%f1398, %f1226, %f1224, %p478;
	bra.uni 	$L__BB0_360;
$L__BB0_359:
	add.f32 	%f1227, %f1398, 0fBF800000;
	setp.lt.f32 	%p479, %f329, 0fC0000000;
	add.f32 	%f1228, %f1227, 0fBF800000;
	selp.f32 	%f1398, %f1228, %f1227, %p479;
$L__BB0_360:
	fma.rn.f32 	%f1400, %f1398, 0fC0000000, %f1400;
	bra.uni 	$L__BB0_364;
$L__BB0_361:
	mov.b32 	%r364, %f1400;
	and.b32  	%r1140, %r364, 8388607;
	or.b32  	%r1293, %r1140, 1065353216;
	mov.b32 	%f1399, %r1293;
	and.b32  	%r1141, %r364, -8388608;
	add.s32 	%r1294, %r1141, -1073741824;
	setp.eq.s32 	%p480, %r1294, 0;
	@%p480 bra 	$L__BB0_363;
$L__BB0_362:
	min.u32 	%r1142, %r1294, 192937984;
	add.s32 	%r1143, %r1293, %r1142;
	mov.b32 	%f1229, %r1143;
	sub.f32 	%f1230, %f1229, %f1229;
	add.f32 	%f1231, %f1230, %f1229;
	sub.f32 	%f1232, %f1229, %f1231;
	mov.f32 	%f1233, 0f3F800000;
	fma.rz.f32 	%f1234, %f1232, %f1233, %f1231;
	cvt.rzi.f32.f32 	%f1235, %f1234;
	sub.f32 	%f1399, %f1229, %f1235;
	sub.s32 	%r1294, %r1294, %r1142;
	mov.b32 	%r1293, %f1399;
	setp.ne.s32 	%p481, %r1294, 0;
	setp.ne.s32 	%p482, %r1293, 0;
	and.pred  	%p483, %p481, %p482;
	@%p483 bra 	$L__BB0_362;
$L__BB0_363:
	setp.gt.u32 	%p484, %r364, 2139095039;
	selp.f32 	%f1237, 0f7FFFFFFF, 0f4B800000, %p484;
	mul.f32 	%f1238, %f1399, 0f34000000;
	mul.f32 	%f1400, %f1237, %f1238;
$L__BB0_364:
	ld.param.f32 	%f1312, [_Z18mdp_hexagon_kernelPfS_S_S_fffffffb_param_7];
	abs.f32 	%f1239, %f1400;
	setp.nan.f32 	%p485, %f1239, %f1239;
	copysign.f32 	%f1240, %f318, %f1400;
	selp.f32 	%f1241, %f1400, %f1240, %p485;
	sub.f32 	%f1242, %f1397, %f1241;
	add.f32 	%f340, %f27, %f1242;
	setp.ge.f32 	%p486, %f318, 0f00000000;
	setp.lt.f32 	%p487, %f318, %f399;
	and.pred  	%p488, %p486, %p487;
	setp.ge.f32 	%p489, %f340, 0f00000000;
	setp.lt.f32 	%p490, %f340, %f1312;
	and.pred  	%p491, %p489, %p490;
	and.pred  	%p493, %p488, %p491;
	not.pred 	%p494, %p493;
	mov.f32 	%f1412, %f87;
	@%p494 bra 	$L__BB0_368;
	fma.rn.f32 	%f1243, %f399, %f340, %f318;
	cvt.rzi.u32.f32 	%r371, %f1243;
	mul.wide.u32 	%rd451, %r371, 4;
	add.s64 	%rd452, %rd1, %rd451;
	ld.global.f32 	%f1244, [%rd452];
	setp.geu.f32 	%p495, %f1244, %f1411;
	mov.f32 	%f1412, %f87;
	@%p495 bra 	$L__BB0_368;
	ld.param.u64 	%rd479, [_Z18mdp_hexagon_kernelPfS_S_S_fffffffb_param_2];
	cvta.to.global.u64 	%rd453, %rd479;
	add.s64 	%rd455, %rd453, %rd451;
	ld.global.f32 	%f1245, [%rd455];
	setp.eq.f32 	%p496, %f1245, 0f40C00000;
	mov.f32 	%f1412, %f87;
	@%p496 bra 	$L__BB0_368;
	mov.f32 	%f1412, %f195;
$L__BB0_368:
	ld.param.f32 	%f1306, [_Z18mdp_hexagon_kernelPfS_S_S_fffffffb_param_5];
	ld.param.f32 	%f1303, [_Z18mdp_hexagon_kernelPfS_S_S_fffffffb_param_4];
	add.f32 	%f1246, %f1412, 0f3F800000;
	fma.rn.f32 	%f1247, %f1246, 0f42700000, 0fC1F00000;
	add.f32 	%f1248, %f1247, 0fC3160000;
	mul.f32 	%f1249, %f1248, 0f3C8EFA35;
	add.f32 	%f1250, %f85, %f83;
	mul.f32 	%f1251, %f1303, 0f3F000000;
	sub.f32 	%f1252, %f1250, %f1251;
	st.global.f32 	[%rd6], %f1252;
	cvt.rn.f32.u32 	%f1253, %r19;
	st.global.f32 	[%rd6+4], %f1253;
	add.f32 	%f1254, %f86, %f84;
	mul.f32 	%f1255, %f1306, 0f3F000000;
	sub.f32 	%f1256, %f1254, %f1255;
	st.global.f32 	[%rd6+8], %f1256;
	st.global.f32 	[%rd6+12], %f1249;
	setp.ge.u32 	%p497, %r20, %r2;
	@%p497 bra 	$L__BB0_453;
	ld.global.f32 	%f1257, [%rd8];
	add.f32 	%f1258, %f1257, 0fBF800000;
	st.global.f32 	[%rd8], %f1258;
	mul.wide.u32 	%rd456, %r19, 4;
	add.s64 	%rd457, %rd1, %rd456;
	ld.global.f32 	%f1259, [%rd457];
	add.f32 	%f1260, %f1259, 0f3F800000;
	st.global.f32 	[%rd457], %f1260;
	bra.uni 	$L__BB0_453;
$L__BB0_370:
	mov.b32 	%r372, %f196;
	mov.b64 	%rd542, 0;
	mov.b32 	%r1295, 0;
	mov.u64 	%rd540, __cudart_i2opi_f;
	shl.b32 	%r670, %r372, 8;
	or.b32  	%r671, %r670, -2147483648;
	mov.u64 	%rd541, %rd5;
$L__BB0_371:
	.pragma "nounroll";
	ld.global.nc.u32 	%r669, [%rd540];
	mad.wide.u32 	%rd273, %r669, %r671, %rd542;
	shr.u64 	%rd542, %rd273, 32;
	st.local.u32 	[%rd541], %rd273;
	add.s32 	%r1295, %r1295, 1;
	add.s64 	%rd541, %rd541, 4;
	add.s64 	%rd540, %rd540, 4;
	setp.ne.s32 	%p197, %r1295, 6;
	@%p197 bra 	$L__BB0_371;
	shr.u32 	%r672, %r372, 23;
	st.local.u32 	[%rd5+24], %rd542;
	and.b32  	%r375, %r672, 31;
	and.b32  	%r673, %r672, 224;
	add.s32 	%r674, %r673, -128;
	shr.u32 	%r675, %r674, 5;
	mul.wide.u32 	%rd274, %r675, 4;
	sub.s64 	%rd155, %rd5, %rd274;
	ld.local.u32 	%r1296, [%rd155+24];
	ld.local.u32 	%r1297, [%rd155+20];
	setp.eq.s32 	%p198, %r375, 0;
	@%p198 bra 	$L__BB0_374;
	shf.l.wrap.b32 	%r1296, %r1297, %r1296, %r375;
	ld.local.u32 	%r676, [%rd155+16];
	shf.l.wrap.b32 	%r1297, %r676, %r1297, %r375;
$L__BB0_374:
	shr.u32 	%r677, %r1296, 30;
	shf.l.wrap.b32 	%r678, %r1297, %r1296, 2;
	shl.b32 	%r679, %r1297, 2;
	shr.u32 	%r680, %r678, 31;
	add.s32 	%r681, %r680, %r677;
	neg.s32 	%r682, %r681;
	setp.lt.s32 	%p199, %r372, 0;
	selp.b32 	%r1298, %r682, %r681, %p199;
	xor.b32  	%r683, %r678, %r372;
	shr.s32 	%r684, %r678, 31;
	xor.b32  	%r685, %r684, %r678;
	xor.b32  	%r686, %r684, %r679;
	cvt.u64.u32 	%rd275, %r685;
	shl.b64 	%rd276, %rd275, 32;
	cvt.u64.u32 	%rd277, %r686;
	or.b64  	%rd278, %rd276, %rd277;
	cvt.rn.f64.s64 	%fd13, %rd278;
	mul.f64 	%fd14, %fd13, 0d3BF921FB54442D19;
	cvt.rn.f32.f64 	%f773, %fd14;
	neg.f32 	%f774, %f773;
	setp.lt.s32 	%p200, %r683, 0;
	selp.f32 	%f1401, %f774, %f773, %p200;
$L__BB0_375:
	add.s32 	%r688, %r1298, 1;
	mul.rn.f32 	%f777, %f1401, %f1401;
	and.b32  	%r689, %r1298, 1;
	setp.eq.b32 	%p201, %r689, 1;
	selp.f32 	%f778, %f1401, 0f3F800000, %p201;
	fma.rn.f32 	%f779, %f777, %f778, 0f00000000;
	fma.rn.f32 	%f780, %f777, 0f37CBAC00, 0fBAB607ED;
	selp.f32 	%f781, 0fB94D4153, %f780, %p201;
	selp.f32 	%f782, 0f3C0885E4, 0f3D2AAABB, %p201;
	fma.rn.f32 	%f783, %f781, %f777, %f782;
	selp.f32 	%f784, 0fBE2AAAA8, 0fBEFFFFFF, %p201;
	fma.rn.f32 	%f785, %f783, %f777, %f784;
	fma.rn.f32 	%f786, %f785, %f779, %f778;
	and.b32  	%r690, %r688, 2;
	setp.eq.s32 	%p202, %r690, 0;
	mov.f32 	%f787, 0f00000000;
	sub.f32 	%f788, %f787, %f786;
	selp.f32 	%f789, %f786, %f788, %p202;
	setp.gt.f32 	%p203, %f789, 0f00000000;
	mov.f32 	%f1403, 0f3F800000;
	@%p203 bra 	$L__BB0_385;
	mov.u32 	%r1302, %r1310;
	mov.f32 	%f1402, %f1405;
	@%p195 bra 	$L__BB0_384;
	setp.neu.f32 	%p205, %f198, 0f7F800000;
	@%p205 bra 	$L__BB0_379;
	mov.f32 	%f792, 0f00000000;
	mul.rn.f32 	%f1402, %f196, %f792;
	mov.b32 	%r1302, 0;
	bra.uni 	$L__BB0_384;
$L__BB0_379:
	mov.b32 	%r384, %f196;
	mov.b64 	%rd545, 0;
	mov.b32 	%r1299, 0;
	mov.u64 	%rd543, __cudart_i2opi_f;
	shl.b32 	%r693, %r384, 8;
	or.b32  	%r694, %r693, -2147483648;
	mov.u64 	%rd544, %rd2;
$L__BB0_380:
	.pragma "nounroll";
	ld.global.nc.u32 	%r692, [%rd543];
	mad.wide.u32 	%rd281, %r692, %r694, %rd545;
	shr.u64 	%rd545, %rd281, 32;
	st.local.u32 	[%rd544], %rd281;
	add.s32 	%r1299, %r1299, 1;
	add.s64 	%rd544, %rd544, 4;
	add.s64 	%rd543, %rd543, 4;
	setp.ne.s32 	%p206, %r1299, 6;
	@%p206 bra 	$L__BB0_380;
	shr.u32 	%r695, %r384, 23;
	st.local.u32 	[%rd2+24], %rd545;
	and.b32  	%r387, %r695, 31;
	and.b32  	%r696, %r695, 224;
	add.s32 	%r697, %r696, -128;
	shr.u32 	%r698, %r697, 5;
	mul.wide.u32 	%rd282, %r698, 4;
	sub.s64 	%rd162, %rd2, %rd282;
	ld.local.u32 	%r1300, [%rd162+24];
	ld.local.u32 	%r1301, [%rd162+20];
	setp.eq.s32 	%p207, %r387, 0;
	@%p207 bra 	$L__BB0_383;
	shf.l.wrap.b32 	%r1300, %r1301, %r1300, %r387;
	ld.local.u32 	%r699, [%rd162+16];
	shf.l.wrap.b32 	%r1301, %r699, %r1301, %r387;
$L__BB0_383:
	shr.u32 	%r700, %r1300, 30;
	shf.l.wrap.b32 	%r701, %r1301, %r1300, 2;
	shl.b32 	%r702, %r1301, 2;
	shr.u32 	%r703, %r701, 31;
	add.s32 	%r704, %r703, %r700;
	neg.s32 	%r705, %r704;
	setp.lt.s32 	%p208, %r384, 0;
	selp.b32 	%r1302, %r705, %r704, %p208;
	xor.b32  	%r706, %r701, %r384;
	shr.s32 	%r707, %r701, 31;
	xor.b32  	%r708, %r707, %r701;
	xor.b32  	%r709, %r707, %r702;
	cvt.u64.u32 	%rd283, %r708;
	shl.b64 	%rd284, %rd283, 32;
	cvt.u64.u32 	%rd285, %r709;
	or.b64  	%rd286, %rd284, %rd285;
	cvt.rn.f64.s64 	%fd15, %rd286;
	mul.f64 	%fd16, %fd15, 0d3BF921FB54442D19;
	cvt.rn.f32.f64 	%f790, %fd16;
	neg.f32 	%f791, %f790;
	setp.lt.s32 	%p209, %r706, 0;
	selp.f32 	%f1402, %f791, %f790, %p209;
$L__BB0_384:
	add.s32 	%r711, %r1302, 1;
	mul.rn.f32 	%f793, %f1402, %f1402;
	and.b32  	%r712, %r1302, 1;
	setp.eq.b32 	%p210, %r712, 1;
	selp.f32 	%f794, %f1402, 0f3F800000, %p210;
	fma.rn.f32 	%f795, %f793, %f794, 0f00000000;
	fma.rn.f32 	%f796, %f793, 0f37CBAC00, 0fBAB607ED;
	selp.f32 	%f797, 0fB94D4153, %f796, %p210;
	selp.f32 	%f798, 0f3C0885E4, 0f3D2AAABB, %p210;
	fma.rn.f32 	%f799, %f797, %f793, %f798;
	selp.f32 	%f800, 0fBE2AAAA8, 0fBEFFFFFF, %p210;
	fma.rn.f32 	%f801, %f799, %f793, %f800;
	fma.rn.f32 	%f802, %f801, %f795, %f794;
	and.b32  	%r713, %r711, 2;
	setp.eq.s32 	%p211, %r713, 0;
	mov.f32 	%f803, 0f00000000;
	sub.f32 	%f804, %f803, %f802;
	selp.f32 	%f805, %f802, %f804, %p211;
	setp.lt.f32 	%p212, %f805, 0f00000000;
	selp.f32 	%f1403, 0fBF800000, 0f00000000, %p212;
$L__BB0_385:
	add.f32 	%f349, %f12, %f1403;
	mov.u32 	%r1306, %r1310;
	mov.f32 	%f1404, %f1405;
	@%p195 bra 	$L__BB0_393;
	setp.neu.f32 	%p214, %f198, 0f7F800000;
	@%p214 bra 	$L__BB0_388;
	mov.f32 	%f808, 0f00000000;
	mul.rn.f32 	%f1404, %f196, %f808;
	mov.b32 	%r1306, 0;
	bra.uni 	$L__BB0_393;
$L__BB0_388:
	mov.b64 	%rd548, 0;
	mov.b32 	%r1303, 0;
	mov.u64 	%rd546, __cudart_i2opi_f;
	mov.b32 	%r716, %f196;
	shl.b32 	%r717, %r716, 8;
	or.b32  	%r718, %r717, -2147483648;
	mov.u64 	%rd547, %rd4;
$L__BB0_389:
	.pragma "nounroll";
	ld.global.nc.u32 	%r715, [%rd546];
	mad.wide.u32 	%rd289, %r715, %r718, %rd548;
	shr.u64 	%rd548, %rd289, 32;
	st.local.u32 	[%rd547], %rd289;
	add.s32 	%r1303, %r1303, 1;
	add.s64 	%rd547, %rd547, 4;
	add.s64 	%rd546, %rd546, 4;
	setp.ne.s32 	%p215, %r1303, 6;
	@%p215 bra 	$L__BB0_389;
	mov.b32 	%r719, %f196;
	shr.u32 	%r720, %r719, 23;
	st.local.u32 	[%rd4+24], %rd548;
	and.b32  	%r398, %r720, 31;
	and.b32  	%r721, %r720, 224;
	add.s32 	%r722, %r721, -128;
	shr.u32 	%r723, %r722, 5;
	mul.wide.u32 	%rd290, %r723, 4;
	sub.s64 	%rd169, %rd4, %rd290;
	ld.local.u32 	%r1304, [%rd169+24];
	ld.local.u32 	%r1305, [%rd169+20];
	setp.eq.s32 	%p216, %r398, 0;
	@%p216 bra 	$L__BB0_392;
	shf.l.wrap.b32 	%r1304, %r1305, %r1304, %r398;
	ld.local.u32 	%r724, [%rd169+16];
	shf.l.wrap.b32 	%r1305, %r724, %r1305, %r398;
$L__BB0_392:
	shr.u32 	%r725, %r1304, 30;
	shf.l.wrap.b32 	%r726, %r1305, %r1304, 2;
	shl.b32 	%r727, %r1305, 2;
	shr.u32 	%r728, %r726, 31;
	add.s32 	%r729, %r728, %r725;
	neg.s32 	%r730, %r729;
	mov.b32 	%r731, %f196;
	setp.lt.s32 	%p217, %r731, 0;
	selp.b32 	%r1306, %r730, %r729, %p217;
	xor.b32  	%r732, %r726, %r731;
	shr.s32 	%r733, %r726, 31;
	xor.b32  	%r734, %r733, %r726;
	xor.b32  	%r735, %r733, %r727;
	cvt.u64.u32 	%rd291, %r734;
	shl.b64 	%rd292, %rd291, 32;
	cvt.u64.u32 	%rd293, %r735;
	or.b64  	%rd294, %rd292, %rd293;
	cvt.rn.f64.s64 	%fd17, %rd294;
	mul.f64 	%fd18, %fd17, 0d3BF921FB54442D19;
	cvt.rn.f32.f64 	%f806, %fd18;
	neg.f32 	%f807, %f806;
	setp.lt.s32 	%p218, %r732, 0;
	selp.f32 	%f1404, %f807, %f806, %p218;
$L__BB0_393:
	mul.rn.f32 	%f810, %f1404, %f1404;
	and.b32  	%r737, %r1306, 1;
	setp.eq.b32 	%p219, %r737, 1;
	selp.f32 	%f811, 0f3F800000, %f1404, %p219;
	fma.rn.f32 	%f812, %f810, %f811, 0f00000000;
	fma.rn.f32 	%f813, %f810, 0f37CBAC00, 0fBAB607ED;
	selp.f32 	%f814, %f813, 0fB94D4153, %p219;
	selp.f32 	%f815, 0f3D2AAABB, 0f3C0885E4, %p219;
	fma.rn.f32 	%f816, %f814, %f810, %f815;
	selp.f32 	%f817, 0fBEFFFFFF, 0fBE2AAAA8, %p219;
	fma.rn.f32 	%f818, %f816, %f810, %f817;
	fma.rn.f32 	%f819, %f818, %f812, %f811;
	and.b32  	%r738, %r1306, 2;
	setp.eq.s32 	%p220, %r738, 0;
	mov.f32 	%f820, 0f00000000;
	sub.f32 	%f821, %f820, %f819;
	selp.f32 	%f822, %f819, %f821, %p220;
	setp.gt.f32 	%p221, %f822, 0f00000000;
	mov.f32 	%f1406, 0f3F800000;
	@%p221 bra 	$L__BB0_403;
	@%p195 bra 	$L__BB0_402;
	setp.neu.f32 	%p223, %f198, 0f7F800000;
	@%p223 bra 	$L__BB0_397;
	mov.f32 	%f825, 0f00000000;
	mul.rn.f32 	%f1405, %f196, %f825;
	mov.b32 	%r1310, 0;
	bra.uni 	$L__BB0_402;
$L__BB0_397:
	mov.b32 	%r407, %f196;
	mov.b64 	%rd551, 0;
	mov.b32 	%r1307, 0;
	mov.u64 	%rd549, __cudart_i2opi_f;
	shl.b32 	%r741, %r407, 8;
	or.b32  	%r742, %r741, -2147483648;
	mov.u64 	%rd550, %rd3;
$L__BB0_398:
	.pragma "nounroll";
	ld.global.nc.u32 	%r740, [%rd549];
	mad.wide.u32 	%rd297, %r740, %r742, %rd551;
	shr.u64 	%rd551, %rd297, 32;
	st.local.u32 	[%rd550], %rd297;
	add.s32 	%r1307, %r1307, 1;
	add.s64 	%rd550, %rd550, 4;
	add.s64 	%rd549, %rd549, 4;
	setp.ne.s32 	%p224, %r1307, 6;
	@%p224 bra 	$L__BB0_398;
	shr.u32 	%r743, %r407, 23;
	st.local.u32 	[%rd3+24], %rd551;
	and.b32  	%r410, %r743, 31;
	and.b32  	%r744, %r743, 224;
	add.s32 	%r745, %r744, -128;
	shr.u32 	%r746, %r745, 5;
	mul.wide.u32 	%rd298, %r746, 4;
	sub.s64 	%rd176, %rd3, %rd298;
	ld.local.u32 	%r1308, [%rd176+24];
	ld.local.u32 	%r1309, [%rd176+20];
	setp.eq.s32 	%p225, %r410, 0;
	@%p225 bra 	$L__BB0_401;
	shf.l.wrap.b32 	%r1308, %r1309, %r1308, %r410;
	ld.local.u32 	%r747, [%rd176+16];
	shf.l.wrap.b32 	%r1309, %r747, %r1309, %r410;
$L__BB0_401:
	shr.u32 	%r748, %r1308, 30;
	shf.l.wrap.b32 	%r749, %r1309, %r1308, 2;
	shl.b32 	%r750, %r1309, 2;
	shr.u32 	%r751, %r749, 31;
	add.s32 	%r752, %r751, %r748;
	neg.s32 	%r753, %r752;
	setp.lt.s32 	%p226, %r407, 0;
	selp.b32 	%r1310, %r753, %r752, %p226;
	xor.b32  	%r754, %r749, %r407;
	shr.s32 	%r755, %r749, 31;
	xor.b32  	%r756, %r755, %r749;
	xor.b32  	%r757, %r755, %r750;
	cvt.u64.u32 	%rd299, %r756;
	shl.b64 	%rd300, %rd299, 32;
	cvt.u64.u32 	%rd301, %r757;
	or.b64  	%rd302, %rd300, %rd301;
	cvt.rn.f64.s64 	%fd19, %rd302;
	mul.f64 	%fd20, %fd19, 0d3BF921FB54442D19;
	cvt.rn.f32.f64 	%f823, %fd20;
	neg.f32 	%f824, %f823;
	setp.lt.s32 	%p227, %r754, 0;
	selp.f32 	%f1405, %f824, %f823, %p227;
$L__BB0_402:
	mul.rn.f32 	%f826, %f1405, %f1405;
	and.b32  	%r759, %r1310, 1;
	setp.eq.b32 	%p228, %r759, 1;
	selp.f32 	%f827, 0f3F800000, %f1405, %p228;
	fma.rn.f32 	%f828, %f826, %f827, 0f00000000;
	fma.rn.f32 	%f829, %f826, 0f37CBAC00, 0fBAB607ED;
	selp.f32 	%f830, %f829, 0fB94D4153, %p228;
	selp.f32 	%f831, 0f3D2AAABB, 0f3C0885E4, %p228;
	fma.rn.f32 	%f832, %f830, %f826, %f831;
	selp.f32 	%f833, 0fBEFFFFFF, 0fBE2AAAA8, %p228;
	fma.rn.f32 	%f834, %f832, %f826, %f833;
	fma.rn.f32 	%f835, %f834, %f828, %f827;
	and.b32  	%r760, %r1310, 2;
	setp.eq.s32 	%p229, %r760, 0;
	mov.f32 	%f836, 0f00000000;
	sub.f32 	%f837, %f836, %f835;
	selp.f32 	%f838, %f835, %f837, %p229;
	setp.lt.f32 	%p230, %f838, 0f00000000;
	selp.f32 	%f1406, 0fBF800000, 0f00000000, %p230;
$L__BB0_403:
	abs.f32 	%f1409, %f349;
	setp.lt.f32 	%p231, %f1409, 0f40000000;
	@%p231 bra 	$L__BB0_414;
	setp.gtu.f32 	%p232, %f1409, 0f4B800000;
	@%p232 bra 	$L__BB0_411;
	mov.f32 	%f839, 0f40000000;
	div.approx.f32 	%f840, %f1409, %f839;
	cvt.rzi.f32.f32 	%f1407, %f840;
	fma.rn.f32 	%f360, %f1407, 0fC0000000, %f1409;
	mov.b32 	%r419, %f360;
	setp.lt.u32 	%p233, %r419, 1073741824;
	@%p233 bra 	$L__BB0_410;
	setp.lt.u32 	%p234, %r419, -2147483647;
	@%p234 bra 	$L__BB0_408;
	add.f32 	%f844, %f1407, 0fBF800000;
	setp.lt.f32 	%p237, %f360, 0fC0000000;
	add.f32 	%f845, %f844, 0fBF800000;
	selp.f32 	%f1407, %f845, %f844, %p237;
	bra.uni 	$L__BB0_410;
$L__BB0_408:
	add.f32 	%f1407, %f1407, 0f3F800000;
	setp.ltu.f32 	%p235, %f360, 0f40800000;
	@%p235 bra 	$L__BB0_410;
	add.f32 	%f841, %f1407, 0f3F800000;
	fma.rn.f32 	%f842, 0f40000000, 0fC0400000, %f360;
	setp.ge.f32 	%p236, %f842, 0f00000000;
	add.f32 	%f843, %f841, 0f3F800000;
	selp.f32 	%f1407, %f843, %f841, %p236;
$L__BB0_410:
	fma.rn.f32 	%f1409, %f1407, 0fC0000000, %f1409;
	bra.uni 	$L__BB0_414;
$L__BB0_411:
	mov.b32 	%r420, %f1409;
	and.b32  	%r761, %r420, 8388607;
	or.b32  	%r1311, %r761, 1065353216;
	mov.b32 	%f1408, %r1311;
	and.b32  	%r762, %r420, -8388608;
	add.s32 	%r1312, %r762, -1073741824;
	setp.eq.s32 	%p238, %r1312, 0;
	@%p238 bra 	$L__BB0_413;
$L__BB0_412:
	min.u32 	%r763, %r1312, 192937984;
	add.s32 	%r764, %r1311, %r763;
	mov.b32 	%f846, %r764;
	sub.f32 	%f847, %f846, %f846;
	add.f32 	%f848, %f847, %f846;
	sub.f32 	%f849, %f846, %f848;
	mov.f32 	%f850, 0f3F800000;
	fma.rz.f32 	%f851, %f849, %f850, %f848;
	cvt.rzi.f32.f32 	%f852, %f851;
	sub.f32 	%f1408, %f846, %f852;
	sub.s32 	%r1312, %r1312, %r763;
	mov.b32 	%r1311, %f1408;
	setp.ne.s32 	%p239, %r1312, 0;
	setp.ne.s32 	%p240, %r1311, 0;
	and.pred  	%p241, %p239, %p240;
	@%p241 bra 	$L__BB0_412;
$L__BB0_413:
	setp.gt.u32 	%p242, %r420, 2139095039;
	selp.f32 	%f854, 0f7FFFFFFF, 0f4B800000, %p242;
	mul.f32 	%f855, %f1408, 0f34000000;
	mul.f32 	%f1409, %f854, %f855;
$L__BB0_414:
	ld.param.f32 	%f1308, [_Z18mdp_hexagon_kernelPfS_S_S_fffffffb_param_7];
	abs.f32 	%f857, %f1409;
	setp.nan.f32 	%p243, %f857, %f857;
	copysign.f32 	%f858, %f349, %f1409;
	selp.f32 	%f859, %f1409, %f858, %p243;
	sub.f32 	%f860, %f1406, %f859;
	add.f32 	%f371, %f27, %f860;
	setp.ge.f32 	%p244, %f349, 0f00000000;
	setp.lt.f32 	%p245, %f349, %f399;
	and.pred  	%p246, %p244, %p245;
	setp.ge.f32 	%p247, %f371, 0f00000000;
	setp.lt.f32 	%p248, %f371, %f1308;
	and.pred  	%p249, %p247, %p248;
	and.pred  	%p251, %p246, %p249;
	mov.b16 	%rs19, 0;
	not.pred 	%p252, %p251;
	mov.f32 	%f1412, 0f00000000;
	@%p252 bra 	$L__BB0_418;
	fma.rn.f32 	%f862, %f399, %f371, %f349;
	cvt.rzi.u32.f32 	%r427, %f862;
	mul.wide.u32 	%rd303, %r427, 4;
	add.s64 	%rd304, %rd1, %rd303;
	ld.global.f32 	%f372, [%rd304];
	setp.geu.f32 	%p253, %f372, %f1411;
	@%p253 bra 	$L__BB0_418;
	ld.param.u64 	%rd475, [_Z18mdp_hexagon_kernelPfS_S_S_fffffffb_param_2];
	cvta.to.global.u64 	%rd305, %rd475;
	add.s64 	%rd307, %rd305, %rd303;
	ld.global.f32 	%f864, [%rd307];
	setp.eq.f32 	%p254, %f864, 0f40C00000;
	@%p254 bra 	$L__BB0_418;
	mov.b16 	%rs19, 1;
	mov.f32 	%f1412, %f136;
	mov.f32 	%f1411, %f372;
$L__BB0_418:
	add.f32 	%f865, %f150, 0f3F800000;
	fma.rn.f32 	%f866, %f865, 0fC2700000, 0f43870000;
	mul.f32 	%f375, %f866, 0f3C8EFA35;
	mul.f32 	%f867, %f375, 0f3F22F983;
	cvt.rni.s32.f32 	%r1238, %f867;
	cvt.rn.f32.s32 	%f868, %r1238;
	fma.rn.f32 	%f869, %f868, 0fBFC90FDA, %f375;
	fma.rn.f32 	%f870, %f868, 0fB3A22168, %f869;
	fma.rn.f32 	%f1363, %f868, 0fA7C234C5, %f870;
	abs.f32 	%f377, %f375;
	setp.ltu.f32 	%p255, %f377, 0f47CE4780;
	mov.u32 	%r1226, %r1238;
	mov.f32 	%f1359, %f1363;
	@%p255 bra 	$L__BB0_170;
	bra.uni 	$L__BB0_163;
$L__BB0_419:
	ld.global.f32 	%f529, [%rd6+12];
	fma.rn.f32 	%f530, %f529, 0f42652EE1, 0f43870000;
	mul.f32 	%f379, %f530, 0f3C8EFA35;
	mul.f32 	%f531, %f379, 0f3F22F983;
	cvt.rni.s32.f32 	%r1320, %f531;
	cvt.rn.f32.s32 	%f532, %r1320;
	fma.rn.f32 	%f533, %f532, 0fBFC90FDA, %f379;
	fma.rn.f32 	%f534, %f532, 0fB3A22168, %f533;
	fma.rn.f32 	%f1414, %f532, 0fA7C234C5, %f534;
	abs.f32 	%f381, %f379;
	setp.ltu.f32 	%p62, %f381, 0f47CE4780;
	mov.u32 	%r1316, %r1320;
	mov.f32 	%f1413, %f1414;
	@%p62 bra 	$L__BB0_427;
	setp.neu.f32 	%p63, %f381, 0f7F800000;
	@%p63 bra 	$L__BB0_422;
	mov.f32 	%f537, 0f00000000;
	mul.rn.f32 	%f1413, %f379, %f537;
	mov.b32 	%r1316, 0;
	bra.uni 	$L__BB0_427;
$L__BB0_422:
	mov.b32 	%r430, %f379;
	shl.b32 	%r512, %r430, 8;
	or.b32  	%r431, %r512, -2147483648;
	mov.b64 	%rd554, 0;
	mov.b32 	%r1313, 0;
	mov.u64 	%rd552, __cudart_i2opi_f;
	mov.u64 	%rd553, %rd2;
$L__BB0_423:
	.pragma "nounroll";
	ld.global.nc.u32 	%r513, [%rd552];
	mad.wide.u32 	%rd222, %r513, %r431, %rd554;
	shr.u64 	%rd554, %rd222, 32;
	st.local.u32 	[%rd553], %rd222;
	add.s32 	%r1313, %r1313, 1;
	add.s64 	%rd553, %rd553, 4;
	add.s64 	%rd552, %rd552, 4;
	setp.ne.s32 	%p64, %r1313, 6;
	@%p64 bra 	$L__BB0_423;
	shr.u32 	%r514, %r430, 23;
	st.local.u32 	[%rd2+24], %rd554;
	and.b32  	%r434, %r514, 31;
	and.b32  	%r515, %r514, 224;
	add.s32 	%r516, %r515, -128;
	shr.u32 	%r517, %r516, 5;
	mul.wide.u32 	%rd223, %r517, 4;
	sub.s64 	%rd183, %rd2, %rd223;
	ld.local.u32 	%r1314, [%rd183+24];
	ld.local.u32 	%r1315, [%rd183+20];
	setp.eq.s32 	%p65, %r434, 0;
	@%p65 bra 	$L__BB0_426;
	shf.l.wrap.b32 	%r1314, %r1315, %r1314, %r434;
	ld.local.u32 	%r518, [%rd183+16];
	shf.l.wrap.b32 	%r1315, %r518, %r1315, %r434;
$L__BB0_426:
	shr.u32 	%r519, %r1314, 30;
	shf.l.wrap.b32 	%r520, %r1315, %r1314, 2;
	shl.b32 	%r521, %r1315, 2;
	shr.u32 	%r522, %r520, 31;
	add.s32 	%r523, %r522, %r519;
	neg.s32 	%r524, %r523;
	setp.lt.s32 	%p66, %r430, 0;
	selp.b32 	%r1316, %r524, %r523, %p66;
	xor.b32  	%r525, %r520, %r430;
	shr.s32 	%r526, %r520, 31;
	xor.b32  	%r527, %r526, %r520;
	xor.b32  	%r528, %r526, %r521;
	cvt.u64.u32 	%rd224, %r527;
	shl.b64 	%rd225, %rd224, 32;
	cvt.u64.u32 	%rd226, %r528;
	or.b64  	%rd227, %rd225, %rd226;
	cvt.rn.f64.s64 	%fd1, %rd227;
	mul.f64 	%fd2, %fd1, 0d3BF921FB54442D19;
	cvt.rn.f32.f64 	%f535, %fd2;
	neg.f32 	%f536, %f535;
	setp.lt.s32 	%p67, %r525, 0;
	selp.f32 	%f1413, %f536, %f535, %p67;
$L__BB0_427:
	setp.ltu.f32 	%p68, %f381, 0f47CE4780;
	add.s32 	%r530, %r1316, 1;
	mul.rn.f32 	%f538, %f1413, %f1413;
	and.b32  	%r531, %r1316, 1;
	setp.eq.b32 	%p69, %r531, 1;
	selp.f32 	%f539, %f1413, 0f3F800000, %p69;
	fma.rn.f32 	%f540, %f538, %f539, 0f00000000;
	fma.rn.f32 	%f541, %f538, 0f37CBAC00, 0fBAB607ED;
	selp.f32 	%f542, 0fB94D4153, %f541, %p69;
	selp.f32 	%f543, 0f3C0885E4, 0f3D2AAABB, %p69;
	fma.rn.f32 	%f544, %f542, %f538, %f543;
	selp.f32 	%f545, 0fBE2AAAA8, 0fBEFFFFFF, %p69;
	fma.rn.f32 	%f546, %f544, %f538, %f545;
	fma.rn.f32 	%f547, %f546, %f540, %f539;
	and.b32  	%r532, %r530, 2;
	setp.eq.s32 	%p70, %r532, 0;
	mov.f32 	%f548, 0f00000000;
	sub.f32 	%f549, %f548, %f547;
	selp.f32 	%f550, %f547, %f549, %p70;
	fma.rn.f32 	%f551, %f3, %f550, %f9;
	st.global.f32 	[%rd6], %f551;
	@%p68 bra 	$L__BB0_435;
	setp.neu.f32 	%p71, %f381, 0f7F800000;
	@%p71 bra 	$L__BB0_430;
	mov.f32 	%f554, 0f00000000;
	mul.rn.f32 	%f1414, %f379, %f554;
	mov.b32 	%r1320, 0;
	bra.uni 	$L__BB0_435;
$L__BB0_430:
	mov.b32 	%r443, %f379;
	shl.b32 	%r534, %r443, 8;
	or.b32  	%r444, %r534, -2147483648;
	mov.b64 	%rd557, 0;
	mov.b32 	%r1317, 0;
	mov.u64 	%rd555, __cudart_i2opi_f;
	mov.u64 	%rd556, %rd2;
$L__BB0_431:
	.pragma "nounroll";
	ld.global.nc.u32 	%r535, [%rd555];
	mad.wide.u32 	%rd230, %r535, %r444, %rd557;
	shr.u64 	%rd557, %rd230, 32;
	st.local.u32 	[%rd556], %rd230;
	add.s32 	%r1317, %r1317, 1;
	add.s64 	%rd556, %rd556, 4;
	add.s64 	%rd555, %rd555, 4;
	setp.ne.s32 	%p72, %r1317, 6;
	@%p72 bra 	$L__BB0_431;
	shr.u32 	%r536, %r443, 23;
	st.local.u32 	[%rd2+24], %rd557;
	and.b32  	%r447, %r536, 31;
	and.b32  	%r537, %r536, 224;
	add.s32 	%r538, %r537, -128;
	shr.u32 	%r539, %r538, 5;
	mul.wide.u32 	%rd231, %r539, 4;
	sub.s64 	%rd190, %rd2, %rd231;
	ld.local.u32 	%r1318, [%rd190+24];
	ld.local.u32 	%r1319, [%rd190+20];
	setp.eq.s32 	%p73, %r447, 0;
	@%p73 bra 	$L__BB0_434;
	shf.l.wrap.b32 	%r1318, %r1319, %r1318, %r447;
	ld.local.u32 	%r540, [%rd190+16];
	shf.l.wrap.b32 	%r1319, %r540, %r1319, %r447;
$L__BB0_434:
	shr.u32 	%r541, %r1318, 30;
	shf.l.wrap.b32 	%r542, %r1319, %r1318, 2;
	shl.b32 	%r543, %r1319, 2;
	shr.u32 	%r544, %r542, 31;
	add.s32 	%r545, %r544, %r541;
	neg.s32 	%r546, %r545;
	setp.lt.s32 	%p74, %r443, 0;
	selp.b32 	%r1320, %r546, %r545, %p74;
	xor.b32  	%r547, %r542, %r443;
	shr.s32 	%r548, %r542, 31;
	xor.b32  	%r549, %r548, %r542;
	xor.b32  	%r550, %r548, %r543;
	cvt.u64.u32 	%rd232, %r549;
	shl.b64 	%rd233, %rd232, 32;
	cvt.u64.u32 	%rd234, %r550;
	or.b64  	%rd235, %rd233, %rd234;
	cvt.rn.f64.s64 	%fd3, %rd235;
	mul.f64 	%fd4, %fd3, 0d3BF921FB54442D19;
	cvt.rn.f32.f64 	%f552, %fd4;
	neg.f32 	%f553, %f552;
	setp.lt.s32 	%p75, %r547, 0;
	selp.f32 	%f1414, %f553, %f552, %p75;
$L__BB0_435:
	mul.rn.f32 	%f555, %f1414, %f1414;
	and.b32  	%r552, %r1320, 1;
	setp.eq.b32 	%p76, %r552, 1;
	selp.f32 	%f556, 0f3F800000, %f1414, %p76;
	fma.rn.f32 	%f557, %f555, %f556, 0f00000000;
	fma.rn.f32 	%f558, %f555, 0f37CBAC00, 0fBAB607ED;
	selp.f32 	%f559, %f558, 0fB94D4153, %p76;
	selp.f32 	%f560, 0f3D2AAABB, 0f3C0885E4, %p76;
	fma.rn.f32 	%f561, %f559, %f555, %f560;
	selp.f32 	%f562, 0fBEFFFFFF, 0fBE2AAAA8, %p76;
	fma.rn.f32 	%f563, %f561, %f555, %f562;
	fma.rn.f32 	%f564, %f563, %f557, %f556;
	and.b32  	%r553, %r1320, 2;
	setp.eq.s32 	%p77, %r553, 0;
	mov.f32 	%f565, 0f00000000;
	sub.f32 	%f566, %f565, %f564;
	selp.f32 	%f567, %f564, %f566, %p77;
	mul.f32 	%f568, %f3, %f567;
	sub.f32 	%f569, %f8, %f568;
	st.global.f32 	[%rd6+8], %f569;
	bra.uni 	$L__BB0_453;
$L__BB0_436:
	ld.global.f32 	%f1261, [%rd6+12];
	fma.rn.f32 	%f1262, %f1261, 0f42652EE1, 0f43870000;
	mul.f32 	%f388, %f1262, 0f3C8EFA35;
	mul.f32 	%f1263, %f388, 0f3F22F983;
	cvt.rni.s32.f32 	%r1328, %f1263;
	cvt.rn.f32.s32 	%f1264, %r1328;
	fma.rn.f32 	%f1265, %f1264, 0fBFC90FDA, %f388;
	fma.rn.f32 	%f1266, %f1264, 0fB3A22168, %f1265;
	fma.rn.f32 	%f1416, %f1264, 0fA7C234C5, %f1266;
	abs.f32 	%f390, %f388;
	setp.ltu.f32 	%p498, %f390, 0f47CE4780;
	mov.u32 	%r1324, %r1328;
	mov.f32 	%f1415, %f1416;
	@%p498 bra 	$L__BB0_444;
	setp.neu.f32 	%p499, %f390, 0f7F800000;
	@%p499 bra 	$L__BB0_439;
	mov.f32 	%f1269, 0f00000000;
	mul.rn.f32 	%f1415, %f388, %f1269;
	mov.b32 	%r1324, 0;
	bra.uni 	$L__BB0_444;
$L__BB0_439:
	mov.b32 	%r457, %f388;
	shl.b32 	%r1145, %r457, 8;
	or.b32  	%r458, %r1145, -2147483648;
	mov.b64 	%rd560, 0;
	mov.b32 	%r1321, 0;
	mov.u64 	%rd558, __cudart_i2opi_f;
	mov.u64 	%rd559, %rd2;
$L__BB0_440:
	.pragma "nounroll";
	ld.global.nc.u32 	%r1146, [%rd558];
	mad.wide.u32 	%rd460, %r1146, %r458, %rd560;
	shr.u64 	%rd560, %rd460, 32;
	st.local.u32 	[%rd559], %rd460;
	add.s32 	%r1321, %r1321, 1;
	add.s64 	%rd559, %rd559, 4;
	add.s64 	%rd558, %rd558, 4;
	setp.ne.s32 	%p500, %r1321, 6;
	@%p500 bra 	$L__BB0_440;
	shr.u32 	%r1147, %r457, 23;
	st.local.u32 	[%rd2+24], %rd560;
	and.b32  	%r461, %r1147, 31;
	and.b32  	%r1148, %r1147, 224;
	add.s32 	%r1149, %r1148, -128;
	shr.u32 	%r1150, %r1149, 5;
	mul.wide.u32 	%rd461, %r1150, 4;
	sub.s64 	%rd197, %rd2, %rd461;
	ld.local.u32 	%r1322, [%rd197+24];
	ld.local.u32 	%r1323, [%rd197+20];
	setp.eq.s32 	%p501, %r461, 0;
	@%p501 bra 	$L__BB0_443;
	shf.l.wrap.b32 	%r1322, %r1323, %r1322, %r461;
	ld.local.u32 	%r1151, [%rd197+16];
	shf.l.wrap.b32 	%r1323, %r1151, %r1323, %r461;
$L__BB0_443:
	shr.u32 	%r1152, %r1322, 30;
	shf.l.wrap.b32 	%r1153, %r1323, %r1322, 2;
	shl.b32 	%r1154, %r1323, 2;
	shr.u32 	%r1155, %r1153, 31;
	add.s32 	%r1156, %r1155, %r1152;
	neg.s32 	%r1157, %r1156;
	setp.lt.s32 	%p502, %r457, 0;
	selp.b32 	%r1324, %r1157, %r1156, %p502;
	xor.b32  	%r1158, %r1153, %r457;
	shr.s32 	%r1159, %r1153, 31;
	xor.b32  	%r1160, %r1159, %r1153;
	xor.b32  	%r1161, %r1159, %r1154;
	cvt.u64.u32 	%rd462, %r1160;
	shl.b64 	%rd463, %rd462, 32;
	cvt.u64.u32 	%rd464, %r1161;
	or.b64  	%rd465, %rd463, %rd464;
	cvt.rn.f64.s64 	%fd53, %rd465;
	mul.f64 	%fd54, %fd53, 0d3BF921FB54442D19;
	cvt.rn.f32.f64 	%f1267, %fd54;
	neg.f32 	%f1268, %f1267;
	setp.lt.s32 	%p503, %r1158, 0;
	selp.f32 	%f1415, %f1268, %f1267, %p503;
$L__BB0_444:
	setp.ltu.f32 	%p504, %f390, 0f47CE4780;
	add.s32 	%r1163, %r1324, 1;
	mul.rn.f32 	%f1270, %f1415, %f1415;
	and.b32  	%r1164, %r1324, 1;
	setp.eq.b32 	%p505, %r1164, 1;
	selp.f32 	%f1271, %f1415, 0f3F800000, %p505;
	fma.rn.f32 	%f1272, %f1270, %f1271, 0f00000000;
	fma.rn.f32 	%f1273, %f1270, 0f37CBAC00, 0fBAB607ED;
	selp.f32 	%f1274, 0fB94D4153, %f1273, %p505;
	selp.f32 	%f1275, 0f3C0885E4, 0f3D2AAABB, %p505;
	fma.rn.f32 	%f1276, %f1274, %f1270, %f1275;
	selp.f32 	%f1277, 0fBE2AAAA8, 0fBEFFFFFF, %p505;
	fma.rn.f32 	%f1278, %f1276, %f1270, %f1277;
	fma.rn.f32 	%f1279, %f1278, %f1272, %f1271;
	and.b32  	%r1165, %r1163, 2;
	setp.eq.s32 	%p506, %r1165, 0;
	mov.f32 	%f1280, 0f00000000;
	sub.f32 	%f1281, %f1280, %f1279;
	selp.f32 	%f1282, %f1279, %f1281, %p506;
	fma.rn.f32 	%f1283, %f3, %f1282, %f9;
	st.global.f32 	[%rd6], %f1283;
	@%p504 bra 	$L__BB0_452;
	setp.neu.f32 	%p507, %f390, 0f7F800000;
	@%p507 bra 	$L__BB0_447;
	mov.f32 	%f1286, 0f00000000;
	mul.rn.f32 	%f1416, %f388, %f1286;
	mov.b32 	%r1328, 0;
	bra.uni 	$L__BB0_452;
$L__BB0_447:
	mov.b32 	%r470, %f388;
	shl.b32 	%r1167, %r470, 8;
	or.b32  	%r471, %r1167, -2147483648;
	mov.b64 	%rd563, 0;
	mov.b32 	%r1325, 0;
	mov.u64 	%rd561, __cudart_i2opi_f;
	mov.u64 	%rd562, %rd2;
$L__BB0_448:
	.pragma "nounroll";
	ld.global.nc.u32 	%r1168, [%rd561];
	mad.wide.u32 	%rd468, %r1168, %r471, %rd563;
	shr.u64 	%rd563, %rd468, 32;
	st.local.u32 	[%rd562], %rd468;
	add.s32 	%r1325, %r1325, 1;
	add.s64 	%rd562, %rd562, 4;
	add.s64 	%rd561, %rd561, 4;
	setp.ne.s32 	%p508, %r1325, 6;
	@%p508 bra 	$L__BB0_448;
	shr.u32 	%r1169, %r470, 23;
	st.local.u32 	[%rd2+24], %rd563;
	and.b32  	%r474, %r1169, 31;
	and.b32  	%r1170, %r1169, 224;
	add.s32 	%r1171, %r1170, -128;
	shr.u32 	%r1172, %r1171, 5;
	mul.wide.u32 	%rd469, %r1172, 4;
	sub.s64 	%rd204, %rd2, %rd469;
	ld.local.u32 	%r1326, [%rd204+24];
	ld.local.u32 	%r1327, [%rd204+20];
	setp.eq.s32 	%p509, %r474, 0;
	@%p509 bra 	$L__BB0_451;
	shf.l.wrap.b32 	%r1326, %r1327, %r1326, %r474;
	ld.local.u32 	%r1173, [%rd204+16];
	shf.l.wrap.b32 	%r1327, %r1173, %r1327, %r474;
$L__BB0_451:
	shr.u32 	%r1174, %r1326, 30;
	shf.l.wrap.b32 	%r1175, %r1327, %r1326, 2;
	shl.b32 	%r1176, %r1327, 2;
	shr.u32 	%r1177, %r1175, 31;
	add.s32 	%r1178, %r1177, %r1174;
	neg.s32 	%r1179, %r1178;
	setp.lt.s32 	%p510, %r470, 0;
	selp.b32 	%r1328, %r1179, %r1178, %p510;
	xor.b32  	%r1180, %r1175, %r470;
	shr.s32 	%r1181, %r1175, 31;
	xor.b32  	%r1182, %r1181, %r1175;
	xor.b32  	%r1183, %r1181, %r1176;
	cvt.u64.u32 	%rd470, %r1182;
	shl.b64 	%rd471, %rd470, 32;
	cvt.u64.u32 	%rd472, %r1183;
	or.b64  	%rd473, %rd471, %rd472;
	cvt.rn.f64.s64 	%fd55, %rd473;
	mul.f64 	%fd56, %fd55, 0d3BF921FB54442D19;
	cvt.rn.f32.f64 	%f1284, %fd56;
	neg.f32 	%f1285, %f1284;
	setp.lt.s32 	%p511, %r1180, 0;
	selp.f32 	%f1416, %f1285, %f1284, %p511;
$L__BB0_452:
	mul.rn.f32 	%f1287, %f1416, %f1416;
	and.b32  	%r1185, %r1328, 1;
	setp.eq.b32 	%p512, %r1185, 1;
	selp.f32 	%f1288, 0f3F800000, %f1416, %p512;
	fma.rn.f32 	%f1289, %f1287, %f1288, 0f00000000;
	fma.rn.f32 	%f1290, %f1287, 0f37CBAC00, 0fBAB607ED;
	selp.f32 	%f1291, %f1290, 0fB94D4153, %p512;
	selp.f32 	%f1292, 0f3D2AAABB, 0f3C0885E4, %p512;
	fma.rn.f32 	%f1293, %f1291, %f1287, %f1292;
	selp.f32 	%f1294, 0fBEFFFFFF, 0fBE2AAAA8, %p512;
	fma.rn.f32 	%f1295, %f1293, %f1287, %f1294;
	fma.rn.f32 	%f1296, %f1295, %f1289, %f1288;
	and.b32  	%r1186, %r1328, 2;
	setp.eq.s32 	%p513, %r1186, 0;
	mov.f32 	%f1297, 0f00000000;
	sub.f32 	%f1298, %f1297, %f1296;
	selp.f32 	%f1299, %f1296, %f1298, %p513;
	mul.f32 	%f1300, %f3, %f1299;
	sub.f32 	%f1301, %f8, %f1300;
	st.global.f32 	[%rd6+8], %f1301;
$L__BB0_453:
	ret;

}


// ===== COMPILED SASS (sm_100) =====

	.target	sm_100

	.elftype	@"ET_EXEC"


//--------------------- .note.nv.tkinfo           --------------------------
	.section	.note.nv.tkinfo,"",@"SHT_NOTE"
	.sectionflags	@"SHF_NOTE_NV_TKINFO"
	.tkinfo
        /*0018*/ 	.word	0x00000002
        /*0030*/ 	.string	""
        /*0030*/ 	.string	"ptxas"
        /*0030*/ 	.string	"Cuda compilation tools, release 13.0, V13.0.88"
        /*0030*/ 	.string	"Build cuda_13.0.r13.0/compiler.36424714_0"
        /*0030*/ 	.string	"-arch sm_100 -m 64 "



//--------------------- .note.nv.cuinfo           --------------------------
	.section	.note.nv.cuinfo,"",@"SHT_NOTE"
	.sectionflags	@"SHF_NOTE_NV_CUINFO"
        /*0018*/ 	.short	0x0002
        /*001a*/ 	.short	0x0064
        /*001c*/ 	.short	0x0082
	.zero		2


//--------------------- .nv.info                  --------------------------
	.section	.nv.info,"",@"SHT_CUDA_INFO"
	.align	4


	//----- nvinfo : EIATTR_REGCOUNT
	.align		4
        /*0000*/ 	.byte	0x04, 0x2f
        /*0002*/ 	.short	(.L_2 - .L_1)
	.align		4
.L_1:
        /*0004*/ 	.word	index@(_Z18mdp_hexagon_kernelPfS_S_S_fffffffb)
        /*0008*/ 	.word	0x0000002e


	//----- nvinfo : EIATTR_FRAME_SIZE
	.align		4
.L_2:
        /*000c*/ 	.byte	0x04, 0x11
        /*000e*/ 	.short	(.L_4 - .L_3)
	.align		4
.L_3:
        /*0010*/ 	.word	index@($__internal_0_$__cuda_sm3x_div_rn_noftz_f32_slowpath)
        /*0014*/ 	.word	0x00000020


	//----- nvinfo : EIATTR_FRAME_SIZE
	.align		4
.L_4:
        /*0018*/ 	.byte	0x04, 0x11
        /*001a*/ 	.short	(.L_6 - .L_5)
	.align		4
.L_5:
        /*001c*/ 	.word	index@(_Z18mdp_hexagon_kernelPfS_S_S_fffffffb)
        /*0020*/ 	.word	0x00000020


	//----- nvinfo : EIATTR_MIN_STACK_SIZE
	.align		4
.L_6:
        /*0024*/ 	.byte	0x04, 0x12
        /*0026*/ 	.short	(.L_8 - .L_7)
	.align		4
.L_7:
        /*0028*/ 	.word	index@(_Z18mdp_hexagon_kernelPfS_S_S_fffffffb)
        /*002c*/ 	.word	0x00000020
.L_8:


//--------------------- .nv.compat                --------------------------
	.section	.nv.compat,"",@"SHT_CUDA_COMPAT_INFO"
	.align	4
        /*0000*/ 	.byte	0x02, 0x09, 0x00, 0x00, 0x02, 0x02, 0x01, 0x00, 0x02, 0x05, 0x05, 0x00, 0x03, 0x07, 0x01, 0x01
        /*0010*/ 	.byte	0x02, 0x03, 0x00, 0x00, 0x02, 0x06, 0x01, 0x00, 0x04, 0x0b, 0x08, 0x00, 0x01, 0x00, 0x00, 0x00
        /*0020*/ 	.byte	0x00, 0x00, 0x00, 0x00


//--------------------- .nv.info._Z18mdp_hexagon_kernelPfS_S_S_fffffffb --------------------------
	.section	.nv.info._Z18mdp_hexagon_kernelPfS_S_S_fffffffb,"",@"SHT_CUDA_INFO"
	.sectionflags	@""
	.align	4


	//----- nvinfo : EIATTR_CUDA_API_VERSION
	.align		4
        /*0000*/ 	.byte	0x04, 0x37
        /*0002*/ 	.short	(.L_10 - .L_9)
.L_9:
        /*0004*/ 	.word	0x00000082


	//----- nvinfo : EIATTR_KPARAM_INFO
	.align		4
.L_10:
        /*0008*/ 	.byte	0x04, 0x17
        /*000a*/ 	.short	(.L_12 - .L_11)
.L_11:
        /*000c*/ 	.word	0x00000000
        /*0010*/ 	.short	0x000b
        /*0012*/ 	.short	0x003c
        /*0014*/ 	.byte	0x00, 0xf0, 0x05, 0x00


	//----- nvinfo : EIATTR_KPARAM_INFO
	.align		4
.L_12:
        /*0018*/ 	.byte	0x04, 0x17
        /*001a*/ 	.short	(.L_14 - .L_13)
.L_13:
        /*001c*/ 	.word	0x00000000
        /*0020*/ 	.short	0x000a
        /*0022*/ 	.short	0x0038
        /*0024*/ 	.byte	0x00, 0xf0, 0x11, 0x00


	//----- nvinfo : EIATTR_KPARAM_INFO
	.align		4
.L_14:
        /*0028*/ 	.byte	0x04, 0x17
        /*002a*/ 	.short	(.L_16 - .L_15)
.L_15:
        /*002c*/ 	.word	0x00000000
        /*0030*/ 	.short	0x0009
        /*0032*/ 	.short	0x0034
        /*0034*/ 	.byte	0x00, 0xf0, 0x11, 0x00


	//----- nvinfo : EIATTR_KPARAM_INFO
	.align		4
.L_16:
        /*0038*/ 	.byte	0x04, 0x17
        /*003a*/ 	.short	(.L_18 - .L_17)
.L_17:
        /*003c*/ 	.word	0x00000000
        /*0040*/ 	.short	0x0008
        /*0042*/ 	.short	0x0030
        /*0044*/ 	.byte	0x00, 0xf0, 0x11, 0x00


	//----- nvinfo : EIATTR_KPARAM_INFO
	.align		4
.L_18:
        /*0048*/ 	.byte	0x04, 0x17
        /*004a*/ 	.short	(.L_20 - .L_19)
.L_19:
        /*004c*/ 	.word	0x00000000
        /*0050*/ 	.short	0x0007
        /*0052*/ 	.short	0x002c
        /*0054*/ 	.byte	0x00, 0xf0, 0x11, 0x00


	//----- nvinfo : EIATTR_KPARAM_INFO
	.align		4
.L_20:
        /*0058*/ 	.byte	0x04, 0x17
        /*005a*/ 	.short	(.L_22 - .L_21)
.L_21:
        /*005c*/ 	.word	0x00000000
        /*0060*/ 	.short	0x0006
        /*0062*/ 	.short	0x0028
        /*0064*/ 	.byte	0x00, 0xf0, 0x11, 0x00


	//----- nvinfo : EIATTR_KPARAM_INFO
	.align		4
.L_22:
        /*0068*/ 	.byte	0x04, 0x17
        /*006a*/ 	.short	(.L_24 - .L_23)
.L_23:
        /*006c*/ 	.word	0x00000000
        /*0070*/ 	.short	0x0005
        /*0072*/ 	.short	0x0024
        /*0074*/ 	.byte	0x00, 0xf0, 0x11, 0x00


	//----- nvinfo : EIATTR_KPARAM_INFO
	.align		4
.L_24:
        /*0078*/ 	.byte	0x04, 0x17
        /*007a*/ 	.short	(.L_26 - .L_25)
.L_25:
        /*007c*/ 	.word	0x00000000
        /*0080*/ 	.short	0x0004
        /*0082*/ 	.short	0x0020
        /*0084*/ 	.byte	0x00, 0xf0, 0x11, 0x00


	//----- nvinfo : EIATTR_KPARAM_INFO
	.align		4
.L_26:
        /*0088*/ 	.byte	0x04, 0x17
        /*008a*/ 	.short	(.L_28 - .L_27)
.L_27:
        /*008c*/ 	.word	0x00000000
        /*0090*/ 	.short	0x0003
        /*0092*/ 	.short	0x0018
        /*0094*/ 	.byte	0x00, 0xf5, 0x21, 0x00


	//----- nvinfo : EIATTR_KPARAM_INFO
	.align		4
.L_28:
        /*0098*/ 	.byte	0x04, 0x17
        /*009a*/ 	.short	(.L_30 - .L_29)
.L_29:
        /*009c*/ 	.word	0x00000000
        /*00a0*/ 	.short	0x0002
        /*00a2*/ 	.short	0x0010
        /*00a4*/ 	.byte	0x00, 0xf5, 0x21, 0x00


	//----- nvinfo : EIATTR_KPARAM_INFO
	.align		4
.L_30:
        /*00a8*/ 	.byte	0x04, 0x17
        /*00aa*/ 	.short	(.L_32 - .L_31)
.L_31:
        /*00ac*/ 	.word	0x00000000
        /*00b0*/ 	.short	0x0001
        /*00b2*/ 	.short	0x0008
        /*00b4*/ 	.byte	0x00, 0xf5, 0x21, 0x00


	//----- nvinfo : EIATTR_KPARAM_INFO
	.align		4
.L_32:
        /*00b8*/ 	.byte	0x04, 0x17
        /*00ba*/ 	.short	(.L_34 - .L_33)
.L_33:
        /*00bc*/ 	.word	0x00000000
        /*00c0*/ 	.short	0x0000
        /*00c2*/ 	.short	0x0000
        /*00c4*/ 	.byte	0x00, 0xf5, 0x21, 0x00


	//----- nvinfo : EIATTR_SPARSE_MMA_MASK
	.align		4
.L_34:
        /*00c8*/ 	.byte	0x03, 0x50
        /*00ca*/ 	.short	0x0000


	//----- nvinfo : EIATTR_MAXREG_COUNT
	.align		4
        /*00cc*/ 	.byte	0x03, 0x1b
        /*00ce*/ 	.short	0x00ff


	//----- nvinfo : EIATTR_MERCURY_ISA_VERSION
	.align		4
        /*00d0*/ 	.byte	0x03, 0x5f
        /*00d2*/ 	.short	0x0101


	//----- nvinfo : EIATTR_VRC_CTA_INIT_COUNT
	.align		4
        /*00d4*/ 	.byte	0x02, 0x4a
	.zero		1
	.zero		1


	//----- nvinfo : EIATTR_EXIT_INSTR_OFFSETS
	.align		4
        /*00d8*/ 	.byte	0x04, 0x1c
        /*00da*/ 	.short	(.L_36 - .L_35)


	//   ....[0]....
.L_35:
        /*00dc*/ 	.word	0x00000120


	//   ....[1]....
        /*00e0*/ 	.word	0x0000cb80


	//   ....[2]....
        /*00e4*/ 	.word	0x0000cc40


	//   ....[3]....
        /*00e8*/ 	.word	0x0000d6c0


	//   ....[4]....
        /*00ec*/ 	.word	0x0000e140


	//----- nvinfo : EIATTR_CRS_STACK_SIZE
	.align		4
.L_36:
        /*00f0*/ 	.byte	0x04, 0x1e
        /*00f2*/ 	.short	(.L_38 - .L_37)
.L_37:
        /*00f4*/ 	.word	0x00000000


	//----- nvinfo : EIATTR_CBANK_PARAM_SIZE
	.align		4
.L_38:
        /*00f8*/ 	.byte	0x03, 0x19
        /*00fa*/ 	.short	0x003d


	//----- nvinfo : EIATTR_PARAM_CBANK
	.align		4
        /*00fc*/ 	.byte	0x04, 0x0a
        /*00fe*/ 	.short	(.L_40 - .L_39)
	.align		4
.L_39:
        /*0100*/ 	.word	index@(.nv.constant0._Z18mdp_hexagon_kernelPfS_S_S_fffffffb)
        /*0104*/ 	.short	0x0380
        /*0106*/ 	.short	0x003d


	//----- nvinfo : EIATTR_SW_WAR
	.align		4
.L_40:
        /*0108*/ 	.byte	0x04, 0x36
        /*010a*/ 	.short	(.L_42 - .L_41)
.L_41:
        /*010c*/ 	.word	0x00000008
.L_42:


//--------------------- .nv.callgraph             --------------------------
	.section	.nv.callgraph,"",@"SHT_CUDA_CALLGRAPH"
	.align	4
	.sectionentsize	8
	.align		4
        /*0000*/ 	.word	0x00000000
	.align		4
        /*0004*/ 	.word	0xffffffff
	.align		4
        /*0008*/ 	.word	0x00000000
	.align		4
        /*000c*/ 	.word	0xfffffffe
	.align		4
        /*0010*/ 	.word	0x00000000
	.align		4
        /*0014*/ 	.word	0xfffffffd
	.align		4
        /*0018*/ 	.word	0x00000000
	.align		4
        /*001c*/ 	.word	0xfffffffc


//--------------------- .nv.constant4             --------------------------
	.section	.nv.constant4,"a",@progbits
	.align	8
	.align		8
.nv.constant4:
        /*0000*/ 	.dword	__cudart_i2opi_f


//--------------------- .text._Z18mdp_hexagon_kernelPfS_S_S_fffffffb --------------------------
	.section	.text._Z18mdp_hexagon_kernelPfS_S_S_fffffffb,"ax",@progbits
	.align	128
        .global         _Z18mdp_hexagon_kernelPfS_S_S_fffffffb
        .type           _Z18mdp_hexagon_kernelPfS_S_S_fffffffb,@function
        .size           _Z18mdp_hexagon_kernelPfS_S_S_fffffffb,(.L_x_291 - _Z18mdp_hexagon_kernelPfS_S_S_fffffffb)
        .other          _Z18mdp_hexagon_kernelPfS_S_S_fffffffb,@"STO_CUDA_ENTRY STV_DEFAULT"
_Z18mdp_hexagon_kernelPfS_S_S_fffffffb:
.text._Z18mdp_hexagon_kernelPfS_S_S_fffffffb:
[----:B------:R-:W0:Y:S01]  /*0000*/  LDC R1, c[0x0][0x37c] ;  /* 0x0000df00ff017b82 */ /* 0x000e220000000800 */
[----:B------:R-:W1:Y:S01]  /*0010*/  S2R R5, SR_TID.Y ;  /* 0x0000000000057919 */ /* 0x000e620000002200 */
[----:B------:R-:W2:Y:S06]  /*0020*/  LDCU UR5, c[0x0][0x360] ;  /* 0x00006c00ff0577ac */ /* 0x000eac0008000800 */
[----:B------:R-:W1:Y:S01]  /*0030*/  S2UR UR6, SR_CTAID.Y ;  /* 0x00000000000679c3 */ /* 0x000e620000002600 */
[----:B0-----:R-:W-:Y:S01]  /*0040*/  VIADD R1, R1, 0xffffffe0 ;  /* 0xffffffe001017836 */ /* 0x001fe20000000000 */
[----:B------:R-:W2:Y:S06]  /*0050*/  S2R R3, SR_TID.X ;  /* 0x0000000000037919 */ /* 0x000eac0000002100 */
[----:B------:R-:W1:Y:S08]  /*0060*/  LDC R0, c[0x0][0x364] ;  /* 0x0000d900ff007b82 */ /* 0x000e700000000800 */
[----:B------:R-:W0:Y:S08]  /*0070*/  S2UR UR4, SR_CTAID.X ;  /* 0x00000000000479c3 */ /* 0x000e300000002500 */
[----:B------:R-:W0:Y:S08]  /*0080*/  LDC R7, c[0x0][0x370] ;  /* 0x0000dc00ff077b82 */ /* 0x000e300000000800 */
[----:B------:R-:W3:Y:S01]  /*0090*/  LDC.64 R24, c[0x0][0x380] ;  /* 0x0000e000ff187b82 */ /* 0x000ee20000000a00 */
[----:B-1----:R-:W-:Y:S01]  /*00a0*/  IMAD R0, R0, UR6, R5 ;  /* 0x0000000600007c24 */ /* 0x002fe2000f8e0205 */
[----:B------:R-:W1:Y:S03]  /*00b0*/  LDCU.64 UR6, c[0x0][0x358] ;  /* 0x00006b00ff0677ac */ /* 0x000e660008000a00 */
[----:B0-----:R-:W-:-:S04]  /*00c0*/  IMAD R0, R0, R7, UR4 ;  /* 0x0000000400007e24 */ /* 0x001fc8000f8e0207 */
[----:B--2---:R-:W-:-:S04]  /*00d0*/  IMAD R0, R0, UR5, R3 ;  /* 0x0000000500007c24 */ /* 0x004fc8000f8e0203 */
[----:B------:R-:W-:-:S04]  /*00e0*/  IMAD.SHL.U32 R12, R0, 0x4, RZ ;  /* 0x00000004000c7824 */ /* 0x000fc800078e00ff */
[----:B---3--:R-:W-:-:S05]  /*00f0*/  IMAD.WIDE.U32 R24, R12, 0x4, R24 ;  /* 0x000000040c187825 */ /* 0x008fca00078e0018 */
[----:B-1----:R-:W2:Y:S02]  /*0100*/  LDG.E R0, desc[UR6][R24.64+0x4] ;  /* 0x0000040618007981 */ /* 0x002ea4000c1e1900 */
[----:B--2---:R-:W-:-:S13]  /*0110*/  FSETP.GT.AND P0, PT, R0, -2, PT ;  /* 0xc00000000000780b */ /* 0x004fda0003f04000 */
[----:B------:R-:W-:Y:S05]  /*0120*/  @!P0 EXIT ;  /* 0x000000000000894d */ /* 0x000fea0003800000 */
[----:B------:R-:W0:Y:S01]  /*0130*/  LDC R2, c[0x0][0x3b4] ;  /* 0x0000ed00ff027b82 */ /* 0x000e220000000800 */
[----:B------:R-:W-:Y:S02]  /*0140*/  IMAD.MOV.U32 R3, RZ, RZ, 0x3f13cd3a ;  /* 0x3f13cd3aff037424 */ /* 0x000fe400078e00ff */
[----:B------:R-:W-:-:S04]  /*0150*/  IMAD.MOV.U32 R0, RZ, RZ, 0x3fddb3d7 ;  /* 0x3fddb3d7ff007424 */ /* 0x000fc800078e00ff */
[----:B------:R-:W-:-:S04]  /*0160*/  FFMA R0, R3, -R0, 1 ;  /* 0x3f80000003007423 */ /* 0x000fc80000000800 */
[----:B------:R-:W-:Y:S01]  /*0170*/  FFMA R0, R0, R3, 0.57735025882720947266 ;  /* 0x3f13cd3a00007423 */ /* 0x000fe20000000003 */
[----:B0-----:R-:W0:Y:S03]  /*0180*/  FCHK P0, R2, 1.732050776481628418 ;  /* 0x3fddb3d702007902 */ /* 0x001e260000000000 */
[----:B------:R-:W-:-:S04]  /*0190*/  FFMA R3, R0, R2, RZ ;  /* 0x0000000200037223 */ /* 0x000fc800000000ff */
[----:B------:R-:W-:-:S04]  /*01a0*/  FFMA R18, R3, -1.732050776481628418, R2 ;  /* 0xbfddb3d703127823 */ /* 0x000fc80000000002 */
[----:B------:R-:W-:Y:S01]  /*01b0*/  FFMA R18, R0, R18, R3 ;  /* 0x0000001200127223 */ /* 0x000fe20000000003 */
[----:B0-----:R-:W-:Y:S06]  /*01c0*/  @!P0 BRA `(.L_x_0) ;  /* 0x0000000000188947 */ /* 0x001fec0003800000 */
[----:B------:R-:W0:Y:S01]  /*01d0*/  LDCU UR4, c[0x0][0x3b4] ;  /* 0x00007680ff0477ac */ /* 0x000e220008000800 */
[----:B------:R-:W-:Y:S01]  /*01e0*/  IMAD.MOV.U32 R10, RZ, RZ, 0x3fddb3d7 ;  /* 0x3fddb3d7ff0a7424 */ /* 0x000fe200078e00ff */
[----:B------:R-:W-:Y:S01]  /*01f0*/  MOV R23, 0x220 ;  /* 0x0000022000177802 */ /* 0x000fe20000000f00 */
[----:B0-----:R-:W-:-:S07]  /*0200*/  IMAD.U32 R3, RZ, RZ, UR4 ;  /* 0x00000004ff037e24 */ /* 0x001fce000f8e00ff */
[----:B------:R-:W-:Y:S05]  /*0210*/  CALL.REL.NOINC `($__internal_0_$__cuda_sm3x_div_rn_noftz_f32_slowpath) ;  /* 0x000000dc00cc7944 */ /* 0x000fea0003c00000 */
[----:B------:R-:W-:-:S07]  /*0220*/  IMAD.MOV.U32 R18, RZ, RZ, R26 ;  /* 0x000000ffff127224 */ /* 0x000fce00078e001a */
.L_x_0:
[----:B------:R-:W0:Y:S01]  /*0230*/  LDCU.U8 UR4, c[0x0][0x3bc] ;  /* 0x00007780ff0477ac */ /* 0x000e220008000000 */
[----:B------:R-:W1:Y:S08]  /*0240*/  LDC.64 R2, c[0x0][0x388] ;  /* 0x0000e200ff027b82 */ /* 0x000e700000000a00 */
[----:B------:R-:W2:Y:S08]  /*0250*/  LDC R11, c[0x0][0x3b0] ;  /* 0x0000ec00ff0b7b82 */ /* 0x000eb00000000800 */
[----:B------:R-:W3:Y:S01]  /*0260*/  LDC.64 R8, c[0x0][0x3a0] ;  /* 0x0000e800ff087b82 */ /* 0x000ee20000000a00 */
[----:B0-----:R-:W-:-:S06]  /*0270*/  UPRMT UR4, UR4, 0x8880, URZ ;  /* 0x0000888004047896 */ /* 0x001fcc00080000ff */
[----:B------:R-:W-:-:S13]  /*0280*/  ISETP.NE.AND P0, PT, RZ, UR4, PT ;  /* 0x00000004ff007c0c */ /* 0x000fda000bf05270 */
[----:B------:R-:W4:Y:S04]  /*0290*/  @P0 LDG.E R5, desc[UR6][R24.64] ;  /* 0x0000000618050981 */ /* 0x000f28000c1e1900 */
[----:B------:R-:W3:Y:S01]  /*02a0*/  @!P0 LDG.E R14, desc[UR6][R24.64+0x8] ;  /* 0x00000806180e8981 */ /* 0x000ee2000c1e1900 */
[----:B-1----:R-:W-:-:S04]  /*02b0*/  IMAD.WIDE.U32 R12, R12, 0x4, R2 ;  /* 0x000000040c0c7825 */ /* 0x002fc800078e0002 */
[----:B------:R-:W-:Y:S01]  /*02c0*/  @P0 IMAD.MOV.U32 R7, RZ, RZ, -0x40800000 ;  /* 0xbf800000ff070424 */ /* 0x000fe200078e00ff */
[----:B------:R0:W5:Y:S04]  /*02d0*/  LDG.E R15, desc[UR6][R12.64+0xc] ;  /* 0x00000c060c0f7981 */ /* 0x000168000c1e1900 */
[----:B----4-:R1:W-:Y:S04]  /*02e0*/  @P0 STG.E desc[UR6][R12.64], R5 ;  /* 0x000000050c000986 */ /* 0x0103e8000c101906 */
[----:B------:R-:W4:Y:S04]  /*02f0*/  @P0 LDG.E R14, desc[UR6][R24.64+0x8] ;  /* 0x00000806180e0981 */ /* 0x000f28000c1e1900 */
[----:B------:R0:W-:Y:S01]  /*0300*/  @P0 STG.E desc[UR6][R24.64+0x4], R7 ;  /* 0x0000040718000986 */ /* 0x0001e2000c101906 */
[----:B--2---:R-:W2:Y:S03]  /*0310*/  MUFU.RCP R0, R11 ;  /* 0x0000000b00007308 */ /* 0x004ea60000001000 */
[----:B----4-:R0:W-:Y:S04]  /*0320*/  @P0 STG.E desc[UR6][R12.64+0x8], R14 ;  /* 0x0000080e0c000986 */ /* 0x0101e8000c101906 */
[----:B------:R-:W4:Y:S01]  /*0330*/  LDG.E R16, desc[UR6][R24.64] ;  /* 0x0000000618107981 */ /* 0x000f22000c1e1900 */
[----:B--2---:R-:W-:-:S04]  /*0340*/  FFMA R3, R0, -R11, 1 ;  /* 0x3f80000000037423 */ /* 0x004fc8000000080b */
[----:B------:R-:W-:Y:S01]  /*0350*/  FFMA R3, R0, R3, R0 ;  /* 0x0000000300037223 */ /* 0x000fe20000000000 */
[----:B------:R-:W-:Y:S01]  /*0360*/  BSSY.RECONVERGENT B0, `(.L_x_1) ;  /* 0x000000e000007945 */ /* 0x000fe20003800200 */
[----:B---3--:R-:W-:Y:S01]  /*0370*/  FFMA R0, R9, 0.5, R14 ;  /* 0x3f00000009007823 */ /* 0x008fe2000000000e */
[----:B----4-:R-:W-:-:S04]  /*0380*/  FFMA R2, R8, 0.5, R16 ;  /* 0x3f00000008027823 */ /* 0x010fc80000000010 */
[----:B------:R-:W2:Y:S01]  /*0390*/  FCHK P0, R2, R11 ;  /* 0x0000000b02007302 */ /* 0x000ea20000000000 */
[----:B------:R-:W-:-:S04]  /*03a0*/  FFMA R4, R2, R3, RZ ;  /* 0x0000000302047223 */ /* 0x000fc800000000ff */
[----:B-1----:R-:W-:-:S04]  /*03b0*/  FFMA R5, R4, -R11, R2 ;  /* 0x8000000b04057223 */ /* 0x002fc80000000002 */
[----:B------:R-:W-:Y:S01]  /*03c0*/  FFMA R5, R3, R5, R4 ;  /* 0x0000000503057223 */ /* 0x000fe20000000004 */
[----:B0-2---:R-:W-:Y:S06]  /*03d0*/  @!P0 BRA `(.L_x_2) ;  /* 0x0000000000188947 */ /* 0x005fec0003800000 */
[----:B------:R-:W0:Y:S01]  /*03e0*/  LDCU UR4, c[0x0][0x3b0] ;  /* 0x00007600ff0477ac */ /* 0x000e220008000800 */
[----:B------:R-:W-:Y:S01]  /*03f0*/  IMAD.MOV.U32 R3, RZ, RZ, R2 ;  /* 0x000000ffff037224 */ /* 0x000fe200078e0002 */
[----:B------:R-:W-:Y:S01]  /*0400*/  MOV R23, 0x430 ;  /* 0x0000043000177802 */ /* 0x000fe20000000f00 */
[----:B0-----:R-:W-:-:S07]  /*0410*/  IMAD.U32 R10, RZ, RZ, UR4 ;  /* 0x00000004ff0a7e24 */ /* 0x001fce000f8e00ff */
[----:B-----5:R-:W-:Y:S05]  /*0420*/  CALL.REL.NOINC `($__internal_0_$__cuda_sm3x_div_rn_noftz_f32_slowpath) ;  /* 0x000000dc00487944 */ /* 0x020fea0003c00000 */
[----:B------:R-:W-:-:S07]  /*0430*/  IMAD.MOV.U32 R5, RZ, RZ, R26 ;  /* 0x000000ffff057224 */ /* 0x000fce00078e001a */
.L_x_2:
[----:B------:R-:W-:Y:S05]  /*0440*/  BSYNC.RECONVERGENT B0 ;  /* 0x0000000000007941 */ /* 0x000fea0003800200 */
.L_x_1:
[----:B------:R-:W0:Y:S01]  /*0450*/  FRND.FLOOR R5, R5 ;  /* 0x0000000500057307 */ /* 0x000e220000205000 */
[----:B------:R-:W1:Y:S01]  /*0460*/  LDC R4, c[0x0][0x3b4] ;  /* 0x0000ed00ff047b82 */ /* 0x000e620000000800 */
[----:B------:R-:W-:Y:S01]  /*0470*/  BSSY.RECONVERGENT B0, `(.L_x_3) ;  /* 0x0000037000007945 */ /* 0x000fe20003800200 */
[C---:B0-----:R-:W-:Y:S01]  /*0480*/  FSETP.GEU.AND P0, PT, |R5|.reuse, 2, PT ;  /* 0x400000000500780b */ /* 0x041fe20003f0e200 */
[----:B------:R-:W-:Y:S01]  /*0490*/  FADD R6, |R5|, -RZ ;  /* 0x800000ff05067221 */ /* 0x000fe20000000200 */
[----:B-1----:R-:W-:-:S11]  /*04a0*/  FMUL R19, R4, 0.5 ;  /* 0x3f00000004137820 */ /* 0x002fd60000400000 */
[----:B------:R-:W-:Y:S05]  /*04b0*/  @!P0 BRA `(.L_x_4) ;  /* 0x0000000000c88947 */ /* 0x000fea0003800000 */
[----:B------:R-:W-:-:S13]  /*04c0*/  FSETP.GTU.AND P0, PT, R6, 16777216, PT ;  /* 0x4b8000000600780b */ /* 0x000fda0003f0c000 */
[----:B------:R-:W-:Y:S05]  /*04d0*/  @P0 BRA `(.L_x_5) ;  /* 0x00000000005c0947 */ /* 0x000fea0003800000 */
[----:B------:R-:W-:Y:S01]  /*04e0*/  FMUL R3, R6, 0.5 ;  /* 0x3f00000006037820 */ /* 0x000fe20000400000 */
[----:B------:R-:W-:Y:S05]  /*04f0*/  BSSY.RECONVERGENT B1, `(.L_x_6) ;  /* 0x0000013000017945 */ /* 0x000fea0003800200 */
[----:B------:R-:W0:Y:S02]  /*0500*/  FRND.TRUNC R3, R3 ;  /* 0x0000000300037307 */ /* 0x000e24000020d000 */
[----:B0-----:R-:W-:-:S05]  /*0510*/  FFMA R8, R3, -2, R6 ;  /* 0xc000000003087823 */ /* 0x001fca0000000006 */
[----:B------:R-:W-:-:S13]  /*0520*/  ISETP.GE.U32.AND P0, PT, R8, 0x40000000, PT ;  /* 0x400000000800780c */ /* 0x000fda0003f06070 */
[----:B------:R-:W-:Y:S05]  /*0530*/  @!P0 BRA `(.L_x_7) ;  /* 0x0000000000388947 */ /* 0x000fea0003800000 */
[----:B------:R-:W-:-:S04]  /*0540*/  ISETP.GE.U32.AND P0, PT, R8, -0x7fffffff, PT ;  /* 0x800000010800780c */ /* 0x000fc80003f06070 */
[----:B------:R-:W-:-:S09]  /*0550*/  FSETP.GEU.OR P1, PT, R8, -2, !P0 ;  /* 0xc00000000800780b */ /* 0x000fd2000472e400 */
[----:B------:R-:W-:-:S04]  /*0560*/  @P0 FADD R7, R3, -1 ;  /* 0xbf80000003070421 */ /* 0x000fc80000000000 */
[----:B------:R-:W-:-:S04]  /*0570*/  @!P1 FADD R7, R7, -1 ;  /* 0xbf80000007079421 */ /* 0x000fc80000000000 */
[----:B------:R-:W-:Y:S01]  /*0580*/  @P0 IMAD.MOV.U32 R3, RZ, RZ, R7 ;  /* 0x000000ffff030224 */ /* 0x000fe200078e0007 */
[----:B------:R-:W-:Y:S06]  /*0590*/  @P0 BRA `(.L_x_7) ;  /* 0x0000000000200947 */ /* 0x000fec0003800000 */
[----:B------:R-:W-:Y:S01]  /*05a0*/  FSETP.GE.AND P0, PT, R8, 4, PT ;  /* 0x408000000800780b */ /* 0x000fe20003f06000 */
[----:B------:R-:W-:-:S12]  /*05b0*/  FADD R3, R3, 1 ;  /* 0x3f80000003037421 */ /* 0x000fd80000000000 */
[----:B------:R-:W-:-:S04]  /*05c0*/  @P0 IMAD.MOV.U32 R7, RZ, RZ, 0x40000000 ;  /* 0x40000000ff070424 */ /* 0x000fc800078e00ff */
[----:B------:R-:W-:-:S05]  /*05d0*/  @P0 FFMA R7, R7, -3, R8 ;  /* 0xc040000007070823 */ /* 0x000fca0000000008 */
[----:B------:R-:W-:Y:S01]  /*05e0*/  FSETP.GE.AND P1, PT, R7, RZ, P0 ;  /* 0x000000ff0700720b */ /* 0x000fe20000726000 */
[----:B------:R-:W-:-:S12]  /*05f0*/  @P0 FADD R7, R3, 1 ;  /* 0x3f80000003070421 */ /* 0x000fd80000000000 */
[----:B------:R-:W-:-:S04]  /*0600*/  @P1 FADD R7, R7, 1 ;  /* 0x3f80000007071421 */ /* 0x000fc80000000000 */
[----:B------:R-:W-:-:S07]  /*0610*/  @P0 IMAD.MOV.U32 R3, RZ, RZ, R7 ;  /* 0x000000ffff030224 */ /* 0x000fce00078e0007 */
.L_x_7:
[----:B------:R-:W-:Y:S05]  /*0620*/  BSYNC.RECONVERGENT B1 ;  /* 0x0000000000017941 */ /* 0x000fea0003800200 */
.L_x_6:
[----:B------:R-:W-:Y:S01]  /*0630*/  FFMA R6, R3, -2, R6 ;  /* 0xc000000003067823 */ /* 0x000fe20000000006 */
[----:B------:R-:W-:Y:S06]  /*0640*/  BRA `(.L_x_4) ;  /* 0x0000000000647947 */ /* 0x000fec0003800000 */
.L_x_5:
[C---:B------:R-:W-:Y:S01]  /*0650*/  LOP3.LUT R3, R6.reuse, 0xff800000, RZ, 0xc0, !PT ;  /* 0xff80000006037812 */ /* 0x040fe200078ec0ff */
[----:B------:R-:W-:Y:S01]  /*0660*/  IMAD.MOV.U32 R10, RZ, RZ, 0x7fffffff ;  /* 0x7fffffffff0a7424 */ /* 0x000fe200078e00ff */
[C---:B------:R-:W-:Y:S01]  /*0670*/  ISETP.GT.U32.AND P0, PT, R6.reuse, 0x7f7fffff, PT ;  /* 0x7f7fffff0600780c */ /* 0x040fe20003f04070 */
[----:B------:R-:W-:Y:S02]  /*0680*/  BSSY.RECONVERGENT B1, `(.L_x_8) ;  /* 0x0000013000017945 */ /* 0x000fe40003800200 */
[----:B------:R-:W-:Y:S01]  /*0690*/  VIADD R7, R3, 0xc0000000 ;  /* 0xc000000003077836 */ /* 0x000fe20000000000 */
[----:B------:R-:W-:Y:S02]  /*06a0*/  LOP3.LUT R3, R6, 0x7fffff, RZ, 0xc0, !PT ;  /* 0x007fffff06037812 */ /* 0x000fe400078ec0ff */
[----:B------:R-:W-:Y:S02]  /*06b0*/  FSEL R10, R10, 16777216, P0 ;  /* 0x4b8000000a0a7808 */ /* 0x000fe40000000000 */
[----:B------:R-:W-:-:S02]  /*06c0*/  ISETP.NE.AND P1, PT, R7, RZ, PT ;  /* 0x000000ff0700720c */ /* 0x000fc40003f25270 */
[----:B------:R-:W-:-:S11]  /*06d0*/  LOP3.LUT R3, R3, 0x3f800000, RZ, 0xfc, !PT ;  /* 0x3f80000003037812 */ /* 0x000fd600078efcff */
[----:B------:R-:W-:Y:S05]  /*06e0*/  @!P1 BRA `(.L_x_9) ;  /* 0x0000000000309947 */ /* 0x000fea0003800000 */
.L_x_10:
[----:B------:R-:W-:-:S04]  /*06f0*/  VIMNMX.U32 R6, PT, PT, R7, 0xb800000, PT ;  /* 0x0b80000007067848 */ /* 0x000fc80003fe0000 */
[C---:B------:R-:W-:Y:S01]  /*0700*/  IADD3 R7, PT, PT, -R6.reuse, R7, RZ ;  /* 0x0000000706077210 */ /* 0x040fe20007ffe1ff */
[----:B------:R-:W-:-:S03]  /*0710*/  IMAD.IADD R3, R6, 0x1, R3 ;  /* 0x0000000106037824 */ /* 0x000fc600078e0203 */
[----:B------:R-:W-:Y:S01]  /*0720*/  ISETP.NE.AND P1, PT, R7, RZ, PT ;  /* 0x000000ff0700720c */ /* 0x000fe20003f25270 */
[----:B------:R-:W-:-:S04]  /*0730*/  FADD R8, R3, -R3 ;  /* 0x8000000303087221 */ /* 0x000fc80000000000 */
[----:B------:R-:W-:-:S04]  /*0740*/  FADD R8, R3, R8 ;  /* 0x0000000803087221 */ /* 0x000fc80000000000 */
[----:B------:R-:W-:-:S04]  /*0750*/  FADD R9, R3, -R8 ;  /* 0x8000000803097221 */ /* 0x000fc80000000000 */
[----:B------:R-:W-:-:S04]  /*0760*/  FFMA.RZ R9, R9, 1, R8 ;  /* 0x3f80000009097823 */ /* 0x000fc8000000c008 */
[----:B------:R-:W0:Y:S02]  /*0770*/  FRND.TRUNC R8, R9 ;  /* 0x0000000900087307 */ /* 0x000e24000020d000 */
[----:B0-----:R-:W-:-:S05]  /*0780*/  FADD R3, R3, -R8 ;  /* 0x8000000803037221 */ /* 0x001fca0000000000 */
[----:B------:R-:W-:-:S13]  /*0790*/  ISETP.NE.AND P0, PT, R3, RZ, PT ;  /* 0x000000ff0300720c */ /* 0x000fda0003f05270 */
[----:B------:R-:W-:Y:S05]  /*07a0*/  @P0 BRA P1, `(.L_x_10) ;  /* 0xfffffffc00d00947 */ /* 0x000fea000083ffff */
.L_x_9:
[----:B------:R-:W-:Y:S05]  /*07b0*/  BSYNC.RECONVERGENT B1 ;  /* 0x0000000000017941 */ /* 0x000fea0003800200 */
.L_x_8:
[----:B------:R-:W-:-:S04]  /*07c0*/  FMUL R3, R3, 1.1920928955078125e-07 ;  /* 0x3400000003037820 */ /* 0x000fc80000400000 */
[----:B------:R-:W-:-:S07]  /*07d0*/  FMUL R6, R10, R3 ;  /* 0x000000030a067220 */ /* 0x000fce0000400000 */
.L_x_4:
[----:B------:R-:W-:Y:S05]  /*07e0*/  BSYNC.RECONVERGENT B0 ;  /* 0x0000000000007941 */ /* 0x000fea0003800200 */
.L_x_3:
[C---:B------:R-:W-:Y:S01]  /*07f0*/  FSETP.NAN.AND P0, PT, |R6|.reuse, |R6|, PT ;  /* 0x400000060600720b */ /* 0x040fe20003f08200 */
[----:B------:R-:W0:Y:S01]  /*0800*/  MUFU.RCP R7, R4 ;  /* 0x0000000400077308 */ /* 0x000e220000001000 */
[C---:B------:R-:W-:Y:S01]  /*0810*/  LOP3.LUT R3, R6.reuse, 0x80000000, R5, 0xb8, !PT ;  /* 0x8000000006037812 */ /* 0x040fe200078eb805 */
[----:B------:R-:W-:Y:S03]  /*0820*/  BSSY.RECONVERGENT B0, `(.L_x_11) ;  /* 0x0000010000007945 */ /* 0x000fe60003800200 */
[----:B------:R-:W-:-:S05]  /*0830*/  FSEL R6, R6, R3, P0 ;  /* 0x0000000306067208 */ /* 0x000fca0000000000 */
[----:B------:R-:W-:-:S04]  /*0840*/  FMUL R21, R6, R19 ;  /* 0x0000001306157220 */ /* 0x000fc80000400000 */
[----:B------:R-:W-:Y:S01]  /*0850*/  FADD R3, R0, -R21 ;  /* 0x8000001500037221 */ /* 0x000fe20000000000 */
[----:B0-----:R-:W-:-:S03]  /*0860*/  FFMA R6, R7, -R4, 1 ;  /* 0x3f80000007067423 */ /* 0x001fc60000000804 */
[----:B------:R-:W0:Y:S01]  /*0870*/  FCHK P0, R3, R4 ;  /* 0x0000000403007302 */ /* 0x000e220000000000 */
[----:B------:R-:W-:-:S04]  /*0880*/  FFMA R6, R7, R6, R7 ;  /* 0x0000000607067223 */ /* 0x000fc80000000007 */
[----:B------:R-:W-:-:S04]  /*0890*/  FFMA R7, R3, R6, RZ ;  /* 0x0000000603077223 */ /* 0x000fc800000000ff */
[----:B------:R-:W-:-:S04]  /*08a0*/  FFMA R0, R7, -R4, R3 ;  /* 0x8000000407007223 */ /* 0x000fc80000000003 */
[----:B------:R-:W-:Y:S01]  /*08b0*/  FFMA R0, R6, R0, R7 ;  /* 0x0000000006007223 */ /* 0x000fe20000000007 */
[----:B0-----:R-:W-:Y:S06]  /*08c0*/  @!P0 BRA `(.L_x_12) ;  /* 0x0000000000148947 */ /* 0x001fec0003800000 */
[----:B------:R-:W0:Y:S01]  /*08d0*/  LDCU UR4, c[0x0][0x3b4] ;  /* 0x00007680ff0477ac */ /* 0x000e220008000800 */
[----:B------:R-:W-:Y:S01]  /*08e0*/  MOV R23, 0x910 ;  /* 0x0000091000177802 */ /* 0x000fe20000000f00 */
[----:B0-----:R-:W-:-:S07]  /*08f0*/  IMAD.U32 R10, RZ, RZ, UR4 ;  /* 0x00000004ff0a7e24 */ /* 0x001fce000f8e00ff */
[----:B-----5:R-:W-:Y:S05]  /*0900*/  CALL.REL.NOINC `($__internal_0_$__cuda_sm3x_div_rn_noftz_f32_slowpath) ;  /* 0x000000d800107944 */ /* 0x020fea0003c00000 */
[----:B------:R-:W-:-:S07]  /*0910*/  IMAD.MOV.U32 R0, RZ, RZ, R26 ;  /* 0x000000ffff007224 */ /* 0x000fce00078e001a */
.L_x_12:
[----:B------:R-:W-:Y:S05]  /*0920*/  BSYNC.RECONVERGENT B0 ;  /* 0x0000000000007941 */ /* 0x000fea0003800200 */
.L_x_11:
[----:B------:R-:W0:Y:S01]  /*0930*/  LDC.64 R10, c[0x0][0x3b0] ;  /* 0x0000ec00ff0a7b82 */ /* 0x000e220000000a00 */
[----:B------:R-:W1:Y:S01]  /*0940*/  FRND.FLOOR R0, R0 ;  /* 0x0000000000007307 */ /* 0x000e620000205000 */
[----:B------:R-:W-:Y:S07]  /*0950*/  BSSY.RECONVERGENT B0, `(.L_x_13) ;  /* 0x0000011000007945 */ /* 0x000fee0003800200 */
[----:B0-----:R-:W0:Y:S01]  /*0960*/  MUFU.RCP R4, R11 ;  /* 0x0000000b00047308 */ /* 0x001e220000001000 */
[----:B-1----:R-:W-:-:S07]  /*0970*/  FFMA R6, -R0, R11, R3 ;  /* 0x0000000b00067223 */ /* 0x002fce0000000103 */
[----:B------:R-:W1:Y:S01]  /*0980*/  FCHK P0, R6, R11 ;  /* 0x0000000b06007302 */ /* 0x000e620000000000 */
[----:B0-----:R-:W-:-:S04]  /*0990*/  FFMA R7, R4, -R11, 1 ;  /* 0x3f80000004077423 */ /* 0x001fc8000000080b */
[----:B------:R-:W-:Y:S01]  /*09a0*/  FFMA R3, R4, R7, R4 ;  /* 0x0000000704037223 */ /* 0x000fe20000000004 */
[----:B------:R-:W-:-:S03]  /*09b0*/  FFMA R4, -R5, R10, R2 ;  /* 0x0000000a05047223 */ /* 0x000fc60000000102 */
[----:B------:R-:W-:-:S04]  /*09c0*/  FFMA R7, R3, R6, RZ ;  /* 0x0000000603077223 */ /* 0x000fc800000000ff */
[----:B------:R-:W-:-:S04]  /*09d0*/  FFMA R8, R7, -R11, R6 ;  /* 0x8000000b07087223 */ /* 0x000fc80000000006 */
[----:B------:R-:W-:Y:S01]  /*09e0*/  FFMA R3, R3, R8, R7 ;  /* 0x0000000803037223 */ /* 0x000fe20000000007 */
[----:B-1----:R-:W-:Y:S06]  /*09f0*/  @!P0 BRA `(.L_x_14) ;  /* 0x0000000000188947 */ /* 0x002fec0003800000 */
[----:B------:R-:W0:Y:S01]  /*0a00*/  LDCU UR4, c[0x0][0x3b4] ;  /* 0x00007680ff0477ac */ /* 0x000e220008000800 */
[----:B------:R-:W-:Y:S01]  /*0a10*/  IMAD.MOV.U32 R3, RZ, RZ, R6 ;  /* 0x000000ffff037224 */ /* 0x000fe200078e0006 */
[----:B------:R-:W-:Y:S01]  /*0a20*/  MOV R23, 0xa50 ;  /* 0x00000a5000177802 */ /* 0x000fe20000000f00 */
[----:B0-----:R-:W-:-:S07]  /*0a30*/  IMAD.U32 R10, RZ, RZ, UR4 ;  /* 0x00000004ff0a7e24 */ /* 0x001fce000f8e00ff */
[----:B-----5:R-:W-:Y:S05]  /*0a40*/  CALL.REL.NOINC `($__internal_0_$__cuda_sm3x_div_rn_noftz_f32_slowpath) ;  /* 0x000000d400c07944 */ /* 0x020fea0003c00000 */
[----:B------:R-:W-:-:S07]  /*0a50*/  IMAD.MOV.U32 R3, RZ, RZ, R26 ;  /* 0x000000ffff037224 */ /* 0x000fce00078e001a */
.L_x_14:
[----:B------:R-:W-:Y:S05]  /*0a60*/  BSYNC.RECONVERGENT B0 ;  /* 0x0000000000007941 */ /* 0x000fea0003800200 */
.L_x_13:
[----:B------:R-:W0:Y:S01]  /*0a70*/  LDC.64 R8, c[0x0][0x3a8] ;  /* 0x0000ea00ff087b82 */ /* 0x000e220000000a00 */
[----:B------:R-:W-:Y:S01]  /*0a80*/  FADD R3, -R3, 0.5 ;  /* 0x3f00000003037421 */ /* 0x000fe20000000100 */
[----:B------:R-:W-:Y:S01]  /*0a90*/  BSSY.RECONVERGENT B0, `(.L_x_15) ;  /* 0x0000046000007945 */ /* 0x000fe20003800200 */
[----:B------:R-:W-:Y:S02]  /*0aa0*/  IMAD.MOV.U32 R7, RZ, RZ, R5 ;  /* 0x000000ffff077224 */ /* 0x000fe400078e0005 */
[----:B------:R-:W-:-:S05]  /*0ab0*/  FMUL R3, |R3|, R18 ;  /* 0x0000001203037220 */ /* 0x000fca0000400200 */
[----:B------:R-:W-:Y:S01]  /*0ac0*/  FSETP.GT.AND P0, PT, R4, R3, PT ;  /* 0x000000030400720b */ /* 0x000fe20003f04000 */
[----:B------:R-:W-:Y:S02]  /*0ad0*/  IMAD.MOV.U32 R4, RZ, RZ, R0 ;  /* 0x000000ffff047224 */ /* 0x000fe400078e0000 */
[----:B0-----:R-:W-:-:S04]  /*0ae0*/  FMUL R9, R8, R9 ;  /* 0x0000000908097220 */ /* 0x001fc80000400000 */
[----:B------:R0:W1:Y:S06]  /*0af0*/  F2I.U32.TRUNC.NTZ R17, R9 ;  /* 0x0000000900117305 */ /* 0x00006c000020f000 */
[----:B------:R-:W-:Y:S05]  /*0b00*/  @P0 BRA `(.L_x_16) ;  /* 0x0000000000f80947 */ /* 0x000fea0003800000 */
[----:B------:R-:W-:Y:S01]  /*0b10*/  FADD R7, R5, -1 ;  /* 0xbf80000005077421 */ /* 0x000fe20000000000 */
[----:B------:R-:W-:Y:S03]  /*0b20*/  BSSY.RECONVERGENT B1, `(.L_x_17) ;  /* 0x0000036000017945 */ /* 0x000fe60003800200 */
[C---:B------:R-:W-:Y:S01]  /*0b30*/  FADD R4, |R7|.reuse, -RZ ;  /* 0x800000ff07047221 */ /* 0x040fe20000000200 */
[----:B------:R-:W-:-:S13]  /*0b40*/  FSETP.GEU.AND P0, PT, |R7|, 2, PT ;  /* 0x400000000700780b */ /* 0x000fda0003f0e200 */
        /* <DEDUP_REMOVED lines=23> */
.L_x_21:
[----:B------:R-:W-:Y:S05]  /*0cc0*/  BSYNC.RECONVERGENT B2 ;  /* 0x0000000000027941 */ /* 0x000fea0003800200 */
.L_x_20:
[----:B------:R-:W-:Y:S01]  /*0cd0*/  FFMA R4, R3, -2, R4 ;  /* 0xc000000003047823 */ /* 0x000fe20000000004 */
[----:B------:R-:W-:Y:S06]  /*0ce0*/  BRA `(.L_x_18) ;  /* 0x0000000000647947 */ /* 0x000fec0003800000 */
.L_x_19:
[C---:B------:R-:W-:Y:S01]  /*0cf0*/  LOP3.LUT R3, R4.reuse, 0xff800000, RZ, 0xc0, !PT ;  /* 0xff80000004037812 */ /* 0x040fe200078ec0ff */
[----:B------:R-:W-:Y:S01]  /*0d00*/  IMAD.MOV.U32 R20, RZ, RZ, 0x7fffffff ;  /* 0x7fffffffff147424 */ /* 0x000fe200078e00ff */
[C---:B------:R-:W-:Y:S01]  /*0d10*/  ISETP.GT.U32.AND P0, PT, R4.reuse, 0x7f7fffff, PT ;  /* 0x7f7fffff0400780c */ /* 0x040fe20003f04070 */
[----:B------:R-:W-:Y:S02]  /*0d20*/  BSSY.RECONVERGENT B2, `(.L_x_22) ;  /* 0x0000013000027945 */ /* 0x000fe40003800200 */
[----:B0-----:R-:W-:Y:S01]  /*0d30*/  VIADD R9, R3, 0xc0000000 ;  /* 0xc000000003097836 */ /* 0x001fe20000000000 */
[----:B------:R-:W-:Y:S02]  /*0d40*/  LOP3.LUT R3, R4, 0x7fffff, RZ, 0xc0, !PT ;  /* 0x007fffff04037812 */ /* 0x000fe400078ec0ff */
[----:B------:R-:W-:Y:S02]  /*0d50*/  FSEL R20, R20, 16777216, P0 ;  /* 0x4b80000014147808 */ /* 0x000fe40000000000 */
[----:B------:R-:W-:-:S02]  /*0d60*/  ISETP.NE.AND P1, PT, R9, RZ, PT ;  /* 0x000000ff0900720c */ /* 0x000fc40003f25270 */
[----:B------:R-:W-:-:S11]  /*0d70*/  LOP3.LUT R3, R3, 0x3f800000, RZ, 0xfc, !PT ;  /* 0x3f80000003037812 */ /* 0x000fd600078efcff */
[----:B------:R-:W-:Y:S05]  /*0d80*/  @!P1 BRA `(.L_x_23) ;  /* 0x0000000000309947 */ /* 0x000fea0003800000 */
.L_x_24:
[----:B------:R-:W-:-:S05]  /*0d90*/  VIMNMX.U32 R4, PT, PT, R9, 0xb800000, PT ;  /* 0x0b80000009047848 */ /* 0x000fca0003fe0000 */
[----:B------:R-:W-:Y:S02]  /*0da0*/  IMAD.IADD R3, R4, 0x1, R3 ;  /* 0x0000000104037824 */ /* 0x000fe400078e0203 */
[----:B------:R-:W-:Y:S02]  /*0db0*/  IMAD.IADD R9, R9, 0x1, -R4 ;  /* 0x0000000109097824 */ /* 0x000fe400078e0a04 */
[----:B------:R-:W-:-:S03]  /*0dc0*/  FADD R10, R3, -R3 ;  /* 0x80000003030a7221 */ /* 0x000fc60000000000 */
[----:B------:R-:W-:Y:S01]  /*0dd0*/  ISETP.NE.AND P1, PT, R9, RZ, PT ;  /* 0x000000ff0900720c */ /* 0x000fe20003f25270 */
[----:B------:R-:W-:-:S04]  /*0de0*/  FADD R10, R3, R10 ;  /* 0x0000000a030a7221 */ /* 0x000fc80000000000 */
[----:B------:R-:W-:-:S04]  /*0df0*/  FADD R11, R3, -R10 ;  /* 0x8000000a030b7221 */ /* 0x000fc80000000000 */
[----:B------:R-:W-:-:S04]  /*0e00*/  FFMA.RZ R11, R11, 1, R10 ;  /* 0x3f8000000b0b7823 */ /* 0x000fc8000000c00a */
[----:B------:R-:W0:Y:S02]  /*0e10*/  FRND.TRUNC R10, R11 ;  /* 0x0000000b000a7307 */ /* 0x000e24000020d000 */
[----:B0-----:R-:W-:-:S05]  /*0e20*/  FADD R3, R3, -R10 ;  /* 0x8000000a03037221 */ /* 0x001fca0000000000 */
[----:B------:R-:W-:-:S13]  /*0e30*/  ISETP.NE.AND P0, PT, R3, RZ, PT ;  /* 0x000000ff0300720c */ /* 0x000fda0003f05270 */
[----:B------:R-:W-:Y:S05]  /*0e40*/  @P0 BRA P1, `(.L_x_24) ;  /* 0xfffffffc00d00947 */ /* 0x000fea000083ffff */
.L_x_23:
[----:B------:R-:W-:Y:S05]  /*0e50*/  BSYNC.RECONVERGENT B2 ;  /* 0x0000000000027941 */ /* 0x000fea0003800200 */
.L_x_22:
[----:B------:R-:W-:-:S04]  /*0e60*/  FMUL R3, R3, 1.1920928955078125e-07 ;  /* 0x3400000003037820 */ /* 0x000fc80000400000 */
[----:B------:R-:W-:-:S07]  /*0e70*/  FMUL R4, R20, R3 ;  /* 0x0000000314047220 */ /* 0x000fce0000400000 */
.L_x_18:
[----:B------:R-:W-:Y:S05]  /*0e80*/  BSYNC.RECONVERGENT B1 ;  /* 0x0000000000017941 */ /* 0x000fea0003800200 */
.L_x_17:
[C---:B------:R-:W-:Y:S02]  /*0e90*/  FSETP.NAN.AND P0, PT, |R4|.reuse, |R4|, PT ;  /* 0x400000040400720b */ /* 0x040fe40003f08200 */
[----:B------:R-:W-:-:S04]  /*0ea0*/  LOP3.LUT R3, R4, 0x80000000, R7, 0xb8, !PT ;  /* 0x8000000004037812 */ /* 0x000fc800078eb807 */
[----:B------:R-:W-:Y:S02]  /*0eb0*/  FSEL R3, R4, R3, P0 ;  /* 0x0000000304037208 */ /* 0x000fe40000000000 */
[----:B------:R-:W-:-:S03]  /*0ec0*/  FSET.BF.GT.AND R4, R6, R19, PT ;  /* 0x000000130604720a */ /* 0x000fc60003804000 */
[----:B------:R-:W-:-:S04]  /*0ed0*/  FADD R3, R0, -R3 ;  /* 0x8000000300037221 */ /* 0x000fc80000000000 */
[----:B------:R-:W-:-:S07]  /*0ee0*/  FADD R4, R3, R4 ;  /* 0x0000000403047221 */ /* 0x000fce0000000000 */
.L_x_16:
[----:B------:R-:W-:Y:S05]  /*0ef0*/  BSYNC.RECONVERGENT B0 ;  /* 0x0000000000007941 */ /* 0x000fea0003800200 */
.L_x_15:
[----:B------:R-:W2:Y:S01]  /*0f00*/  LDG.E R6, desc[UR6][R24.64+0x4] ;  /* 0x0000040618067981 */ /* 0x000ea2000c1e1900 */
[----:B------:R-:W-:-:S06]  /*0f10*/  FFMA R27, R4, R8, R7 ;  /* 0x00000008041b7223 */ /* 0x000fcc0000000007 */
[----:B------:R-:W-:Y:S08]  /*0f20*/  F2I.U32.TRUNC.NTZ R27, R27 ;  /* 0x0000001b001b7305 */ /* 0x000ff0000020f000 */
[----:B--2---:R-:W1:Y:S01]  /*0f30*/  F2I.U32.TRUNC.NTZ R10, R6 ;  /* 0x00000006000a7305 */ /* 0x004e62000020f000 */
[----:B------:R-:W-:-:S04]  /*0f40*/  FSETP.GT.AND P0, PT, R6, -1, PT ;  /* 0xbf8000000600780b */ /* 0x000fc80003f04000 */
[----:B-1----:R-:W-:-:S04]  /*0f50*/  SEL R8, R10, R17, P0 ;  /* 0x000000110a087207 */ /* 0x002fc80000000000 */
[----:B------:R-:W-:-:S13]  /*0f60*/  ISETP.NE.AND P0, PT, R27, R8, PT ;  /* 0x000000081b00720c */ /* 0x000fda0003f05270 */
[----:B------:R-:W-:Y:S05]  /*0f70*/  @!P0 BRA `(.L_x_25) ;  /* 0x000000c400d48947 */ /* 0x000fea0003800000 */
[----:B------:R-:W2:Y:S01]  /*0f80*/  LDG.E R3, desc[UR6][R12.64] ;  /* 0x000000060c037981 */ /* 0x000ea2000c1e1900 */
[----:B------:R-:W1:Y:S03]  /*0f90*/  LDC R29, c[0x0][0x3b0] ;  /* 0x0000ec00ff1d7b82 */ /* 0x000e660000000800 */
[----:B------:R-:W3:Y:S04]  /*0fa0*/  LDG.E R22, desc[UR6][R12.64+0x8] ;  /* 0x000008060c167981 */ /* 0x000ee8000c1e1900 */
[----:B0-----:R0:W5:Y:S01]  /*0fb0*/  LDG.E R9, desc[UR6][R12.64+0x4] ;  /* 0x000004060c097981 */ /* 0x001162000c1e1900 */
[----:B------:R-:W2:Y:S01]  /*0fc0*/  LDC.64 R10, c[0x0][0x3a0] ;  /* 0x0000e800ff0a7b82 */ /* 0x000ea20000000a00 */
[----:B------:R-:W-:Y:S01]  /*0fd0*/  BSSY.RECONVERGENT B0, `(.L_x_26) ;  /* 0x0000011000007945 */ /* 0x000fe20003800200 */
[----:B-1----:R-:W1:Y:S02]  /*0fe0*/  MUFU.RCP R26, R29 ;  /* 0x0000001d001a7308 */ /* 0x002e640000001000 */
[----:B-1----:R-:W-:Y:S01]  /*0ff0*/  FFMA R23, R26, -R29, 1 ;  /* 0x3f8000001a177423 */ /* 0x002fe2000000081d */
[----:B--2---:R-:W-:-:S03]  /*1000*/  FFMA R20, R10, 0.5, R3 ;  /* 0x3f0000000a147823 */ /* 0x004fc60000000003 */
[----:B------:R-:W-:Y:S02]  /*1010*/  FFMA R3, R26, R23, R26 ;  /* 0x000000171a037223 */ /* 0x000fe4000000001a */
[----:B------:R-:W1:Y:S02]  /*1020*/  FCHK P0, R20, R29 ;  /* 0x0000001d14007302 */ /* 0x000e640000000000 */
[----:B------:R-:W-:Y:S01]  /*1030*/  FFMA R23, R3, R20, RZ ;  /* 0x0000001403177223 */ /* 0x000fe200000000ff */
[----:B---3--:R-:W-:-:S03]  /*1040*/  FFMA R22, R11, 0.5, R22 ;  /* 0x3f0000000b167823 */ /* 0x008fc60000000016 */
[----:B------:R-:W-:-:S04]  /*1050*/  FFMA R10, R23, -R29, R20 ;  /* 0x8000001d170a7223 */ /* 0x000fc80000000014 */
[----:B------:R-:W-:Y:S01]  /*1060*/  FFMA R3, R3, R10, R23 ;  /* 0x0000000a03037223 */ /* 0x000fe20000000017 */
[----:B01----:R-:W-:Y:S06]  /*1070*/  @!P0 BRA `(.L_x_27) ;  /* 0x0000000000188947 */ /* 0x003fec0003800000 */
[----:B------:R-:W0:Y:S01]  /*1080*/  LDCU UR4, c[0x0][0x3b0] ;  /* 0x00007600ff0477ac */ /* 0x000e220008000800 */
[----:B------:R-:W-:Y:S01]  /*1090*/  IMAD.MOV.U32 R3, RZ, RZ, R20 ;  /* 0x000000ffff037224 */ /* 0x000fe200078e0014 */
[----:B------:R-:W-:Y:S01]  /*10a0*/  MOV R23, 0x10d0 ;  /* 0x000010d000177802 */ /* 0x000fe20000000f00 */
[----:B0-----:R-:W-:-:S07]  /*10b0*/  IMAD.U32 R10, RZ, RZ, UR4 ;  /* 0x00000004ff0a7e24 */ /* 0x001fce000f8e00ff */
[----:B-----5:R-:W-:Y:S05]  /*10c0*/  CALL.REL.NOINC `($__internal_0_$__cuda_sm3x_div_rn_noftz_f32_slowpath) ;  /* 0x000000d000207944 */ /* 0x020fea0003c00000 */
[----:B------:R-:W-:-:S07]  /*10d0*/  MOV R3, R26 ;  /* 0x0000001a00037202 */ /* 0x000fce0000000f00 */
.L_x_27:
[----:B------:R-:W-:Y:S05]  /*10e0*/  BSYNC.RECONVERGENT B0 ;  /* 0x0000000000007941 */ /* 0x000fea0003800200 */
.L_x_26:
[----:B------:R-:W0:Y:S01]  /*10f0*/  FRND.FLOOR R13, R3 ;  /* 0x00000003000d7307 */ /* 0x000e220000205000 */
[----:B------:R-:W-:Y:S01]  /*1100*/  BSSY.RECONVERGENT B0, `(.L_x_28) ;  /* 0x0000036000007945 */ /* 0x000fe20003800200 */
[C---:B0-----:R-:W-:Y:S01]  /*1110*/  FSETP.GEU.AND P0, PT, |R13|.reuse, 2, PT ;  /* 0x400000000d00780b */ /* 0x041fe20003f0e200 */
[----:B------:R-:W-:-:S12]  /*1120*/  FADD R10, |R13|, -RZ ;  /* 0x800000ff0d0a7221 */ /* 0x000fd80000000200 */
        /* <DEDUP_REMOVED lines=23> */
.L_x_32:
[----:B------:R-:W-:Y:S05]  /*12a0*/  BSYNC.RECONVERGENT B1 ;  /* 0x0000000000017941 */ /* 0x000fea0003800200 */
.L_x_31:
[----:B------:R-:W-:Y:S01]  /*12b0*/  FFMA R10, R3, -2, R10 ;  /* 0xc0000000030a7823 */ /* 0x000fe2000000000a */
[----:B------:R-:W-:Y:S06]  /*12c0*/  BRA `(.L_x_29) ;  /* 0x0000000000647947 */ /* 0x000fec0003800000 */
.L_x_30:
        /* <DEDUP_REMOVED lines=10> */
.L_x_35:
        /* <DEDUP_REMOVED lines=12> */
.L_x_34:
[----:B------:R-:W-:Y:S05]  /*1430*/  BSYNC.RECONVERGENT B1 ;  /* 0x0000000000017941 */ /* 0x000fea0003800200 */
.L_x_33:
[----:B------:R-:W-:-:S04]  /*1440*/  FMUL R3, R3, 1.1920928955078125e-07 ;  /* 0x3400000003037820 */ /* 0x000fc80000400000 */
[----:B------:R-:W-:-:S07]  /*1450*/  FMUL R10, R26, R3 ;  /* 0x000000031a0a7220 */ /* 0x000fce0000400000 */
.L_x_29:
[----:B------:R-:W-:Y:S05]  /*1460*/  BSYNC.RECONVERGENT B0 ;  /* 0x0000000000007941 */ /* 0x000fea0003800200 */
.L_x_28:
[----:B------:R-:W0:Y:S01]  /*1470*/  LDC R26, c[0x0][0x3b4] ;  /* 0x0000ed00ff1a7b82 */ /* 0x000e220000000800 */
[C---:B------:R-:W-:Y:S01]  /*1480*/  FSETP.NAN.AND P0, PT, |R10|.reuse, |R10|, PT ;  /* 0x4000000a0a00720b */ /* 0x040fe20003f08200 */
[----:B------:R-:W-:Y:S01]  /*1490*/  BSSY.RECONVERGENT B0, `(.L_x_36) ;  /* 0x0000013000007945 */ /* 0x000fe20003800200 */
[----:B------:R-:W-:-:S04]  /*14a0*/  LOP3.LUT R3, R10, 0x80000000, R13, 0xb8, !PT ;  /* 0x800000000a037812 */ /* 0x000fc800078eb80d */
[----:B------:R-:W-:-:S05]  /*14b0*/  FSEL R10, R10, R3, P0 ;  /* 0x000000030a0a7208 */ /* 0x000fca0000000000 */
[----:B------:R-:W-:-:S04]  /*14c0*/  FMUL R29, R10, R19 ;  /* 0x000000130a1d7220 */ /* 0x000fc80000400000 */
[----:B------:R-:W-:Y:S01]  /*14d0*/  FADD R31, R22, -R29 ;  /* 0x8000001d161f7221 */ /* 0x000fe20000000000 */
[----:B0-----:R-:W0:Y:S08]  /*14e0*/  MUFU.RCP R11, R26 ;  /* 0x0000001a000b7308 */ /* 0x001e300000001000 */
[----:B------:R-:W1:Y:S01]  /*14f0*/  FCHK P0, R31, R26 ;  /* 0x0000001a1f007302 */ /* 0x000e620000000000 */
[----:B0-----:R-:W-:-:S04]  /*1500*/  FFMA R10, R11, -R26, 1 ;  /* 0x3f8000000b0a7423 */ /* 0x001fc8000000081a */
[----:B------:R-:W-:-:S04]  /*1510*/  FFMA R3, R11, R10, R11 ;  /* 0x0000000a0b037223 */ /* 0x000fc8000000000b */
        /* <DEDUP_REMOVED lines=10> */
.L_x_37:
[----:B------:R-:W-:Y:S05]  /*15c0*/  BSYNC.RECONVERGENT B0 ;  /* 0x0000000000007941 */ /* 0x000fea0003800200 */
.L_x_36:
[----:B------:R-:W0:Y:S01]  /*15d0*/  LDC.64 R10, c[0x0][0x3b0] ;  /* 0x0000ec00ff0a7b82 */ /* 0x000e220000000a00 */
[----:B------:R-:W1:Y:S01]  /*15e0*/  FRND.FLOOR R12, R12 ;  /* 0x0000000c000c7307 */ /* 0x000e620000205000 */
[----:B------:R-:W-:Y:S07]  /*15f0*/  BSSY.RECONVERGENT B0, `(.L_x_38) ;  /* 0x0000011000007945 */ /* 0x000fee0003800200 */
[----:B0-----:R-:W0:Y:S01]  /*1600*/  MUFU.RCP R26, R11 ;  /* 0x0000000b001a7308 */ /* 0x001e220000001000 */
[----:B-1----:R-:W-:Y:S01]  /*1610*/  FFMA R28, -R12, R11, R31 ;  /* 0x0000000b0c1c7223 */ /* 0x002fe2000000011f */
[----:B------:R-:W-:-:S06]  /*1620*/  FFMA R30, -R13, R10, R20 ;  /* 0x0000000a0d1e7223 */ /* 0x000fcc0000000114 */
        /* <DEDUP_REMOVED lines=13> */
.L_x_39:
[----:B------:R-:W-:Y:S05]  /*1700*/  BSYNC.RECONVERGENT B0 ;  /* 0x0000000000007941 */ /* 0x000fea0003800200 */
.L_x_38:
[----:B------:R-:W-:Y:S01]  /*1710*/  FADD R3, -R3, 0.5 ;  /* 0x3f00000003037421 */ /* 0x000fe20000000100 */
[----:B------:R-:W-:Y:S03]  /*1720*/  BSSY.RECONVERGENT B0, `(.L_x_40) ;  /* 0x0000042000007945 */ /* 0x000fe60003800200 */
[----:B------:R-:W-:-:S05]  /*1730*/  FMUL R3, |R3|, R18 ;  /* 0x0000001203037220 */ /* 0x000fca0000400200 */
[----:B------:R-:W-:-:S13]  /*1740*/  FSETP.GT.AND P0, PT, R30, R3, PT ;  /* 0x000000031e00720b */ /* 0x000fda0003f04000 */
        /* <DEDUP_REMOVED lines=28> */
.L_x_46:
[----:B------:R-:W-:Y:S05]  /*1910*/  BSYNC.RECONVERGENT B2 ;  /* 0x0000000000027941 */ /* 0x000fea0003800200 */
.L_x_45:
[----:B------:R-:W-:Y:S01]  /*1920*/  FFMA R10, R3, -2, R10 ;  /* 0xc0000000030a7823 */ /* 0x000fe2000000000a */
[----:B------:R-:W-:Y:S06]  /*1930*/  BRA `(.L_x_43) ;  /* 0x0000000000647947 */ /* 0x000fec0003800000 */
.L_x_44:
[C---:B------:R-:W-:Y:S01]  /*1940*/  LOP3.LUT R3, R10.reuse, 0xff800000, RZ, 0xc0, !PT ;  /* 0xff8000000a037812 */ /* 0x040fe200078ec0ff */
[----:B------:R-:W-:Y:S01]  /*1950*/  IMAD.MOV.U32 R30, RZ, RZ, 0x7fffffff ;  /* 0x7fffffffff1e7424 */ /* 0x000fe200078e00ff */
[C---:B------:R-:W-:Y:S01]  /*1960*/  ISETP.GT.U32.AND P0, PT, R10.reuse, 0x7f7fffff, PT ;  /* 0x7f7fffff0a00780c */ /* 0x040fe20003f04070 */
[----:B------:R-:W-:Y:S01]  /*1970*/  BSSY.RECONVERGENT B2, `(.L_x_47) ;  /* 0x0000013000027945 */ /* 0x000fe20003800200 */
[----:B------:R-:W-:Y:S02]  /*1980*/  IADD3 R11, PT, PT, R3, -0x40000000, RZ ;  /* 0xc0000000030b7810 */ /* 0x000fe40007ffe0ff */
[----:B------:R-:W-:Y:S02]  /*1990*/  LOP3.LUT R3, R10, 0x7fffff, RZ, 0xc0, !PT ;  /* 0x007fffff0a037812 */ /* 0x000fe400078ec0ff */
[----:B------:R-:W-:Y:S02]  /*19a0*/  ISETP.NE.AND P1, PT, R11, RZ, PT ;  /* 0x000000ff0b00720c */ /* 0x000fe40003f25270 */
[----:B------:R-:W-:-:S02]  /*19b0*/  LOP3.LUT R3, R3, 0x3f800000, RZ, 0xfc, !PT ;  /* 0x3f80000003037812 */ /* 0x000fc400078efcff */
[----:B------:R-:W-:-:S09]  /*19c0*/  FSEL R30, R30, 16777216, P0 ;  /* 0x4b8000001e1e7808 */ /* 0x000fd20000000000 */
[----:B------:R-:W-:Y:S05]  /*19d0*/  @!P1 BRA `(.L_x_48) ;  /* 0x0000000000309947 */ /* 0x000fea0003800000 */
.L_x_49:
        /* <DEDUP_REMOVED lines=12> */
.L_x_48:
[----:B------:R-:W-:Y:S05]  /*1aa0*/  BSYNC.RECONVERGENT B2 ;  /* 0x0000000000027941 */ /* 0x000fea0003800200 */
.L_x_47:
[----:B------:R-:W-:-:S04]  /*1ab0*/  FMUL R3, R3, 1.1920928955078125e-07 ;  /* 0x3400000003037820 */ /* 0x000fc80000400000 */
[----:B------:R-:W-:-:S07]  /*1ac0*/  FMUL R10, R30, R3 ;  /* 0x000000031e0a7220 */ /* 0x000fce0000400000 */
.L_x_43:
[----:B------:R-:W-:Y:S05]  /*1ad0*/  BSYNC.RECONVERGENT B1 ;  /* 0x0000000000017941 */ /* 0x000fea0003800200 */
.L_x_42:
[C---:B------:R-:W-:Y:S02]  /*1ae0*/  FSETP.NAN.AND P0, PT, |R10|.reuse, |R10|, PT ;  /* 0x4000000a0a00720b */ /* 0x040fe40003f08200 */
[----:B------:R-:W-:Y:S02]  /*1af0*/  LOP3.LUT R3, R10, 0x80000000, R13, 0xb8, !PT ;  /* 0x800000000a037812 */ /* 0x000fe400078eb80d */
[----:B------:R-:W-:Y:S02]  /*1b00*/  FSET.BF.GT.AND R28, R28, R19, PT ;  /* 0x000000131c1c720a */ /* 0x000fe40003804000 */
[----:B------:R-:W-:-:S05]  /*1b10*/  FSEL R3, R10, R3, P0 ;  /* 0x000000030a037208 */ /* 0x000fca0000000000 */
[----:B------:R-:W-:-:S04]  /*1b20*/  FADD R3, R12, -R3 ;  /* 0x800000030c037221 */ /* 0x000fc80000000000 */
[----:B------:R-:W-:-:S07]  /*1b30*/  FADD R12, R3, R28 ;  /* 0x0000001c030c7221 */ /* 0x000fce0000000000 */
.L_x_41:
[----:B------:R-:W-:Y:S05]  /*1b40*/  BSYNC.RECONVERGENT B0 ;  /* 0x0000000000007941 */ /* 0x000fea0003800200 */
.L_x_40:
[----:B------:R-:W0:Y:S01]  /*1b50*/  LDC R3, c[0x0][0x3a4] ;  /* 0x0000e900ff037b82 */ /* 0x000e220000000800 */
[----:B------:R-:W1:Y:S02]  /*1b60*/  LDCU.64 UR4, c[0x0][0x3b0] ;  /* 0x00007600ff0477ac */ /* 0x000e640008000a00 */
[----:B-1----:R-:W-:Y:S01]  /*1b70*/  FFMA R12, R12, UR5, R29 ;  /* 0x000000050c0c7c23 */ /* 0x002fe2000800001d */
[----:B------:R-:W-:Y:S01]  /*1b80*/  FFMA R10, R4, UR5, R21 ;  /* 0x00000005040a7c23 */ /* 0x000fe20008000015 */
[----:B------:R-:W-:Y:S02]  /*1b90*/  FFMA R13, R13, UR4, R18 ;  /* 0x000000040d0d7c23 */ /* 0x000fe40008000012 */
[--C-:B------:R-:W-:Y:S01]  /*1ba0*/  FADD R11, R12, R19.reuse ;  /* 0x000000130c0b7221 */ /* 0x100fe20000000000 */
[----:B0-----:R-:W-:Y:S01]  /*1bb0*/  FFMA R3, R3, 0.5, R14 ;  /* 0x3f00000003037823 */ /* 0x001fe2000000000e */
[----:B------:R-:W-:Y:S01]  /*1bc0*/  FADD R10, R10, R19 ;  /* 0x000000130a0a7221 */ /* 0x000fe20000000000 */
[----:B------:R-:W-:Y:S01]  /*1bd0*/  FFMA R12, R7, UR4, R18 ;  /* 0x00000004070c7c23 */ /* 0x000fe20008000012 */
[----:B------:R-:W-:Y:S01]  /*1be0*/  FADD R11, R22, -R11 ;  /* 0x8000000b160b7221 */ /* 0x000fe20000000000 */
[----:B------:R-:W-:Y:S01]  /*1bf0*/  FADD R13, R20, -R13 ;  /* 0x8000000d140d7221 */ /* 0x000fe20000000000 */
[----:B------:R-:W-:Y:S01]  /*1c00*/  FADD R18, -R10, R3 ;  /* 0x000000030a127221 */ /* 0x000fe20000000100 */
[----:B------:R-:W-:Y:S01]  /*1c10*/  FADD R2, R2, -R12 ;  /* 0x8000000c02027221 */ /* 0x000fe20000000000 */
[----:B-----5:R-:W-:-:S02]  /*1c20*/  FMUL R20, R15, 4 ;  /* 0x408000000f147820 */ /* 0x020fc40000400000 */
[----:B------:R-:W-:Y:S01]  /*1c30*/  FADD R18, -R11, R18 ;  /* 0x000000120b127221 */ /* 0x000fe20000000100 */
[----:B------:R-:W-:Y:S01]  /*1c40*/  FADD R2, -R13, R2 ;  /* 0x000000020d027221 */ /* 0x000fe20000000100 */
[----:B------:R-:W-:Y:S02]  /*1c50*/  FMUL R20, R15, R20 ;  /* 0x000000140f147220 */ /* 0x000fe40000400000 */
[----:B------:R-:W-:-:S04]  /*1c60*/  FMUL R3, R18, R18 ;  /* 0x0000001212037220 */ /* 0x000fc80000400000 */
[----:B------:R-:W-:-:S05]  /*1c70*/  FFMA R3, R2, R2, R3 ;  /* 0x0000000202037223 */ /* 0x000fca0000000003 */
[----:B------:R-:W-:-:S13]  /*1c80*/  FSETP.GEU.AND P0, PT, R3, R20, PT ;  /* 0x000000140300720b */ /* 0x000fda0003f0e000 */
[----:B------:R-:W-:Y:S05]  /*1c90*/  @P0 BRA `(.L_x_50) ;  /* 0x000000ac00ec0947 */ /* 0x000fea0003800000 */
[----:B------:R-:W0:Y:S01]  /*1ca0*/  LDC.64 R22, c[0x0][0x390] ;  /* 0x0000e400ff167b82 */ /* 0x000e220000000a00 */
[----:B------:R-:W-:-:S07]  /*1cb0*/  IMAD.MOV.U32 R15, RZ, RZ, 0x42700000 ;  /* 0x42700000ff0f7424 */ /* 0x000fce00078e00ff */
[----:B------:R-:W1:Y:S01]  /*1cc0*/  LDC.64 R20, c[0x0][0x398] ;  /* 0x0000e600ff147b82 */ /* 0x000e620000000a00 */
[----:B0-----:R-:W-:-:S05]  /*1cd0*/  IMAD.WIDE.U32 R2, R27, 0x4, R22 ;  /* 0x000000041b027825 */ /* 0x001fca00078e0016 */
[----:B------:R1:W2:Y:S01]  /*1ce0*/  LDG.E R14, desc[UR6][R2.64] ;  /* 0x00000006020e7981 */ /* 0x0002a2000c1e1900 */
[----:B------:R-:W-:Y:S01]  /*1cf0*/  BSSY.RECONVERGENT B0, `(.L_x_51) ;  /* 0x0000018000007945 */ /* 0x000fe20003800200 */
[----:B-1----:R-:W-:-:S04]  /*1d00*/  IMAD.WIDE.U32 R2, R8, 0x4, R20 ;  /* 0x0000000408027825 */ /* 0x002fc800078e0014 */
[C---:B--2---:R-:W-:Y:S01]  /*1d10*/  FADD R28, R14.reuse, 1 ;  /* 0x3f8000000e1c7421 */ /* 0x044fe20000000000 */
[----:B------:R-:W-:-:S03]  /*1d20*/  FSETP.NEU.AND P0, PT, R14, 7, PT ;  /* 0x40e000000e00780b */ /* 0x000fc60003f0d000 */
[----:B------:R-:W-:-:S04]  /*1d30*/  FFMA R19, R28, -R15, 270 ;  /* 0x438700001c137423 */ /* 0x000fc8000000080f */
[----:B------:R-:W-:-:S04]  /*1d40*/  FMUL R19, R19, 0.017453292384743690491 ;  /* 0x3c8efa3513137820 */ /* 0x000fc80000400000 */
[C---:B------:R-:W-:Y:S01]  /*1d50*/  FMUL R16, R19.reuse, 0.63661974668502807617 ;  /* 0x3f22f98313107820 */ /* 0x040fe20000400000 */
[----:B------:R-:W-:-:S03]  /*1d60*/  FSETP.GE.AND P1, PT, |R19|, 105615, PT ;  /* 0x47ce47801300780b */ /* 0x000fc60003f26200 */
[----:B------:R-:W0:Y:S02]  /*1d70*/  F2I.NTZ R31, R16 ;  /* 0x00000010001f7305 */ /* 0x000e240000203100 */
[----:B0-----:R-:W-:-:S05]  /*1d80*/  I2FP.F32.S32 R18, R31 ;  /* 0x0000001f00127245 */ /* 0x001fca0000201400 */
[----:B------:R-:W-:-:S04]  /*1d90*/  FFMA R27, R18, -1.5707962512969970703, R19 ;  /* 0xbfc90fda121b7823 */ /* 0x000fc80000000013 */
[----:B------:R-:W-:-:S04]  /*1da0*/  FFMA R27, R18, -7.5497894158615963534e-08, R27 ;  /* 0xb3a22168121b7823 */ /* 0x000fc8000000001b */
[----:B------:R-:W-:Y:S01]  /*1db0*/  FFMA R29, R18, -5.3903029534742383927e-15, R27 ;  /* 0xa7c234c5121d7823 */ /* 0x000fe2000000001b */
[----:B------:R-:W-:Y:S06]  /*1dc0*/  @P0 BRA `(.L_x_52) ;  /* 0x0000000000280947 */ /* 0x000fec0003800000 */
[----:B------:R-:W-:Y:S01]  /*1dd0*/  IMAD.MOV.U32 R27, RZ, RZ, 0x49742400 ;  /* 0x49742400ff1b7424 */ /* 0x000fe200078e00ff */
[----:B------:R-:W-:Y:S01]  /*1de0*/  ISETP.GE.U32.AND P0, PT, R8, R17, PT ;  /* 0x000000110800720c */ /* 0x000fe20003f06070 */
[----:B------:R-:W-:-:S03]  /*1df0*/  IMAD.MOV.U32 R33, RZ, RZ, -0x40000000 ;  /* 0xc0000000ff217424 */ /* 0x000fc600078e00ff */
[----:B------:R0:W-:Y:S04]  /*1e00*/  STG.E desc[UR6][R24.64], R27 ;  /* 0x0000001b18007986 */ /* 0x0001e8000c101906 */
[----:B------:R0:W-:Y:S04]  /*1e10*/  STG.E desc[UR6][R24.64+0x8], R27 ;  /* 0x0000081b18007986 */ /* 0x0001e8000c101906 */
[----:B------:R0:W-:Y:S01]  /*1e20*/  STG.E desc[UR6][R24.64+0x4], R33 ;  /* 0x0000042118007986 */ /* 0x0001e2000c101906 */
[----:B------:R-:W-:Y:S05]  /*1e30*/  @P0 BRA `(.L_x_52) ;  /* 0x00000000000c0947 */ /* 0x000fea0003800000 */
[----:B------:R-:W2:Y:S02]  /*1e40*/  LDG.E R16, desc[UR6][R2.64] ;  /* 0x0000000602107981 */ /* 0x000ea4000c1e1900 */
[----:B--2---:R-:W-:-:S05]  /*1e50*/  FADD R17, R16, -1 ;  /* 0xbf80000010117421 */ /* 0x004fca0000000000 */
[----:B------:R1:W-:Y:S02]  /*1e60*/  STG.E desc[UR6][R2.64], R17 ;  /* 0x0000001102007986 */ /* 0x0003e4000c101906 */
.L_x_52:
[----:B------:R-:W-:Y:S05]  /*1e70*/  BSYNC.RECONVERGENT B0 ;  /* 0x0000000000007941 */ /* 0x000fea0003800200 */
.L_x_51:
[----:B------:R-:W-:Y:S01]  /*1e80*/  BSSY.RECONVERGENT B0, `(.L_x_53) ;  /* 0x000003b000007945 */ /* 0x000fe20003800200 */
[----:B------:R-:W-:Y:S02]  /*1e90*/  IMAD.MOV.U32 R30, RZ, RZ, R31 ;  /* 0x000000ffff1e7224 */ /* 0x000fe400078e001f */
[----:B-1----:R-:W-:Y:S01]  /*1ea0*/  IMAD.MOV.U32 R2, RZ, RZ, R29 ;  /* 0x000000ffff027224 */ /* 0x002fe200078e001d */
[----:B------:R-:W-:Y:S06]  /*1eb0*/  @!P1 BRA `(.L_x_54) ;  /* 0x0000000000dc9947 */ /* 0x000fec0003800000 */
[----:B------:R-:W-:-:S13]  /*1ec0*/  FSETP.NEU.AND P0, PT, |R19|, +INF , PT ;  /* 0x7f8000001300780b */ /* 0x000fda0003f0d200 */
[----:B------:R-:W-:Y:S01]  /*1ed0*/  @!P0 FMUL R2, RZ, R19 ;  /* 0x00000013ff028220 */ /* 0x000fe20000400000 */
[----:B------:R-:W-:Y:S01]  /*1ee0*/  @!P0 IMAD.MOV.U32 R31, RZ, RZ, RZ ;  /* 0x000000ffff1f8224 */ /* 0x000fe200078e00ff */
[----:B------:R-:W-:Y:S06]  /*1ef0*/  @!P0 BRA `(.L_x_54) ;  /* 0x0000000000cc8947 */ /* 0x000fec0003800000 */
[----:B------:R-:W-:Y:S01]  /*1f00*/  IMAD.SHL.U32 R3, R19, 0x100, RZ ;  /* 0x0000010013037824 */ /* 0x000fe200078e00ff */
[----:B------:R-:W1:Y:S01]  /*1f10*/  LDCU.64 UR8, c[0x4][URZ] ;  /* 0x01000000ff0877ac */ /* 0x000e620008000a00 */
[----:B------:R-:W-:Y:S02]  /*1f20*/  IMAD.MOV.U32 R31, RZ, RZ, RZ ;  /* 0x000000ffff1f7224 */ /* 0x000fe400078e00ff */
[----:B------:R-:W-:Y:S01]  /*1f30*/  IMAD.MOV.U32 R2, RZ, RZ, R1 ;  /* 0x000000ffff027224 */ /* 0x000fe200078e0001 */
[----:B0-----:R-:W-:Y:S01]  /*1f40*/  LOP3.LUT R33, R3, 0x80000000, RZ, 0xfc, !PT ;  /* 0x8000000003217812 */ /* 0x001fe200078efcff */
[----:B------:R-:W-:Y:S01]  /*1f50*/  UMOV UR5, URZ ;  /* 0x000000ff00057c82 */ /* 0x000fe20008000000 */
[----:B------:R-:W-:-:S05]  /*1f60*/  UMOV UR4, URZ ;  /* 0x000000ff00047c82 */ /* 0x000fca0008000000 */
.L_x_55:
[----:B-1----:R-:W-:Y:S02]  /*1f70*/  IMAD.U32 R16, RZ, RZ, UR8 ;  /* 0x00000008ff107e24 */ /* 0x002fe4000f8e00ff */
[----:B------:R-:W-:-:S05]  /*1f80*/  IMAD.U32 R17, RZ, RZ, UR9 ;  /* 0x00000009ff117e24 */ /* 0x000fca000f8e00ff */
[----:B------:R-:W2:Y:S01]  /*1f90*/  LDG.E.CONSTANT R16, desc[UR6][R16.64] ;  /* 0x0000000610107981 */ /* 0x000ea2000c1e9900 */
[----:B------:R-:W-:Y:S02]  /*1fa0*/  UIADD3 UR8, UP0, UPT, UR8, 0x4, URZ ;  /* 0x0000000408087890 */ /* 0x000fe4000ff1e0ff */
[----:B------:R-:W-:Y:S02]  /*1fb0*/  UIADD3 UR4, UPT, UPT, UR4, 0x1, URZ ;  /* 0x0000000104047890 */ /* 0x000fe4000fffe0ff */
[----:B------:R-:W-:Y:S02]  /*1fc0*/  UIADD3.X UR9, UPT, UPT, URZ, UR9, URZ, UP0, !UPT ;  /* 0x00000009ff097290 */ /* 0x000fe400087fe4ff */
[----:B------:R-:W-:Y:S01]  /*1fd0*/  UISETP.NE.AND UP0, UPT, UR4, 0x6, UPT ;  /* 0x000000060400788c */ /* 0x000fe2000bf05270 */
[----:B--2---:R-:W-:-:S03]  /*1fe0*/  IMAD.WIDE.U32 R26, R16, R33, RZ ;  /* 0x00000021101a7225 */ /* 0x004fc600078e00ff */
[----:B------:R-:W-:-:S04]  /*1ff0*/  IADD3 R3, P0, PT, R26, R31, RZ ;  /* 0x0000001f1a037210 */ /* 0x000fc80007f1e0ff */
[----:B------:R-:W-:Y:S01]  /*2000*/  IADD3.X R31, PT, PT, R27, UR5, RZ, P0, !PT ;  /* 0x000000051b1f7c10 */ /* 0x000fe200087fe4ff */
[----:B------:R0:W-:Y:S02]  /*2010*/  STL [R2], R3 ;  /* 0x0000000302007387 */ /* 0x0001e40000100800 */
[----:B0-----:R-:W-:Y:S01]  /*2020*/  VIADD R2, R2, 0x4 ;  /* 0x0000000402027836 */ /* 0x001fe20000000000 */
[----:B------:R-:W-:Y:S06]  /*2030*/  BRA.U UP0, `(.L_x_55) ;  /* 0xfffffffd00cc7547 */ /* 0x000fec000b83ffff */
[----:B------:R-:W-:Y:S01]  /*2040*/  SHF.R.U32.HI R17, RZ, 0x17, R19 ;  /* 0x00000017ff117819 */ /* 0x000fe20000011613 */
[----:B------:R0:W-:Y:S03]  /*2050*/  STL [R1+0x18], R31 ;  /* 0x0000181f01007387 */ /* 0x0001e60000100800 */
[C---:B------:R-:W-:Y:S02]  /*2060*/  LOP3.LUT R2, R17.reuse, 0xe0, RZ, 0xc0, !PT ;  /* 0x000000e011027812 */ /* 0x040fe400078ec0ff */
[----:B------:R-:W-:-:S03]  /*2070*/  LOP3.LUT P0, RZ, R17, 0x1f, RZ, 0xc0, !PT ;  /* 0x0000001f11ff7812 */ /* 0x000fc6000780c0ff */
[----:B------:R-:W-:-:S05]  /*2080*/  VIADD R2, R2, 0xffffff80 ;  /* 0xffffff8002027836 */ /* 0x000fca0000000000 */
[----:B------:R-:W-:-:S05]  /*2090*/  SHF.R.U32.HI R2, RZ, 0x5, R2 ;  /* 0x00000005ff027819 */ /* 0x000fca0000011602 */
[----:B------:R-:W-:-:S05]  /*20a0*/  IMAD R26, R2, -0x4, R1 ;  /* 0xfffffffc021a7824 */ /* 0x000fca00078e0201 */
[----:B------:R-:W2:Y:S04]  /*20b0*/  LDL R16, [R26+0x18] ;  /* 0x000018001a107983 */ /* 0x000ea80000100800 */
[----:B------:R-:W2:Y:S04]  /*20c0*/  LDL R3, [R26+0x14] ;  /* 0x000014001a037983 */ /* 0x000ea80000100800 */
[----:B------:R-:W3:Y:S01]  /*20d0*/  @P0 LDL R2, [R26+0x10] ;  /* 0x000010001a020983 */ /* 0x000ee20000100800 */
[----:B------:R-:W-:Y:S01]  /*20e0*/  LOP3.LUT R17, R17, 0x1f, RZ, 0xc0, !PT ;  /* 0x0000001f11117812 */ /* 0x000fe200078ec0ff */
[----:B------:R-:W-:Y:S01]  /*20f0*/  UMOV UR4, 0x54442d19 ;  /* 0x54442d1900047882 */ /* 0x000fe20000000000 */
[----:B------:R-:W-:-:S02]  /*2100*/  UMOV UR5, 0x3bf921fb ;  /* 0x3bf921fb00057882 */ /* 0x000fc40000000000 */
[-C--:B--2---:R-:W-:Y:S02]  /*2110*/  @P0 SHF.L.W.U32.HI R16, R3, R17.reuse, R16 ;  /* 0x0000001103100219 */ /* 0x084fe40000010e10 */
[----:B---3--:R-:W-:Y:S02]  /*2120*/  @P0 SHF.L.W.U32.HI R3, R2, R17, R3 ;  /* 0x0000001102030219 */ /* 0x008fe40000010e03 */
[----:B------:R-:W-:Y:S02]  /*2130*/  ISETP.GE.AND P0, PT, R19, RZ, PT ;  /* 0x000000ff1300720c */ /* 0x000fe40003f06270 */
[C---:B------:R-:W-:Y:S02]  /*2140*/  SHF.L.W.U32.HI R18, R3.reuse, 0x2, R16 ;  /* 0x0000000203127819 */ /* 0x040fe40000010e10 */
[----:B------:R-:W-:Y:S02]  /*2150*/  SHF.L.U32 R3, R3, 0x2, RZ ;  /* 0x0000000203037819 */ /* 0x000fe400000006ff */
[----:B------:R-:W-:-:S02]  /*2160*/  SHF.R.S32.HI R17, RZ, 0x1f, R18 ;  /* 0x0000001fff117819 */ /* 0x000fc40000011412 */
[----:B0-----:R-:W-:Y:S02]  /*2170*/  SHF.R.U32.HI R31, RZ, 0x1e, R16 ;  /* 0x0000001eff1f7819 */ /* 0x001fe40000011610 */
[C---:B------:R-:W-:Y:S02]  /*2180*/  LOP3.LUT R2, R17.reuse, R3, RZ, 0x3c, !PT ;  /* 0x0000000311027212 */ /* 0x040fe400078e3cff */
[----:B------:R-:W-:Y:S02]  /*2190*/  LOP3.LUT R3, R17, R18, RZ, 0x3c, !PT ;  /* 0x0000001211037212 */ /* 0x000fe400078e3cff */
[C---:B------:R-:W-:Y:S02]  /*21a0*/  LOP3.LUT R16, R18.reuse, R19, RZ, 0x3c, !PT ;  /* 0x0000001312107212 */ /* 0x040fe400078e3cff */
[----:B------:R-:W-:Y:S02]  /*21b0*/  LEA.HI R31, R18, R31, RZ, 0x1 ;  /* 0x0000001f121f7211 */ /* 0x000fe400078f08ff */
[----:B------:R-:W0:Y:S01]  /*21c0*/  I2F.F64.S64 R2, R2 ;  /* 0x0000000200027312 */ /* 0x000e220000301c00 */
[----:B------:R-:W-:-:S02]  /*21d0*/  ISETP.GE.AND P1, PT, R16, RZ, PT ;  /* 0x000000ff1000720c */ /* 0x000fc40003f26270 */
[----:B------:R-:W-:-:S04]  /*21e0*/  IMAD.MOV R16, RZ, RZ, -R31 ;  /* 0x000000ffff107224 */ /* 0x000fc800078e0a1f */
[----:B------:R-:W-:Y:S01]  /*21f0*/  @!P0 IMAD.MOV.U32 R31, RZ, RZ, R16 ;  /* 0x000000ffff1f8224 */ /* 0x000fe200078e0010 */
[----:B0-----:R-:W-:-:S10]  /*2200*/  DMUL R26, R2, UR4 ;  /* 0x00000004021a7c28 */ /* 0x001fd40008000000 */
[----:B------:R-:W0:Y:S02]  /*2210*/  F2F.F32.F64 R26, R26 ;  /* 0x0000001a001a7310 */ /* 0x000e240000301000 */
[----:B0-----:R-:W-:-:S07]  /*2220*/  FSEL R2, -R26, R26, !P1 ;  /* 0x0000001a1a027208 */ /* 0x001fce0004800100 */
.L_x_54:
[----:B------:R-:W-:Y:S05]  /*2230*/  BSYNC.RECONVERGENT B0 ;  /* 0x0000000000007941 */ /* 0x000fea0003800200 */
.L_x_53:
[C---:B------:R-:W-:Y:S01]  /*2240*/  LOP3.LUT R17, R31.reuse, 0x1, RZ, 0xc0, !PT ;  /* 0x000000011f117812 */ /* 0x040fe200078ec0ff */
[----:B------:R-:W-:Y:S02]  /*2250*/  IMAD.MOV.U32 R16, RZ, RZ, 0x37cbac00 ;  /* 0x37cbac00ff107424 */ /* 0x000fe400078e00ff */
[----:B------:R-:W-:Y:S01]  /*2260*/  FMUL R3, R2, R2 ;  /* 0x0000000202037220 */ /* 0x000fe20000400000 */
[----:B0-----:R-:W-:Y:S01]  /*2270*/  VIADD R27, R31, 0x1 ;  /* 0x000000011f1b7836 */ /* 0x001fe20000000000 */
[----:B------:R-:W-:Y:S01]  /*2280*/  ISETP.NE.U32.AND P0, PT, R17, 0x1, PT ;  /* 0x000000011100780c */ /* 0x000fe20003f05070 */
[----:B------:R-:W-:Y:S02]  /*2290*/  IMAD.MOV.U32 R17, RZ, RZ, 0x3c0885e4 ;  /* 0x3c0885e4ff117424 */ /* 0x000fe400078e00ff */
[----:B------:R-:W-:Y:S01]  /*22a0*/  FFMA R26, R3, R16, -0.0013887860113754868507 ;  /* 0xbab607ed031a7423 */ /* 0x000fe20000000010 */
[----:B------:R-:W-:Y:S01]  /*22b0*/  IMAD.MOV.U32 R18, RZ, RZ, 0x3e2aaaa8 ;  /* 0x3e2aaaa8ff127424 */ /* 0x000fe200078e00ff */
[----:B------:R-:W-:Y:S01]  /*22c0*/  LOP3.LUT P1, RZ, R27, 0x2, RZ, 0xc0, !PT ;  /* 0x000000021bff7812 */ /* 0x000fe2000782c0ff */
[----:B------:R-:W-:Y:S01]  /*22d0*/  BSSY.RECONVERGENT B0, `(.L_x_56) ;  /* 0x000005c000007945 */ /* 0x000fe20003800200 */
[----:B------:R-:W-:-:S02]  /*22e0*/  FSEL R32, R17, 0.041666727513074874878, !P0 ;  /* 0x3d2aaabb11207808 */ /* 0x000fc40004000000 */
[----:B------:R-:W-:Y:S02]  /*22f0*/  FSEL R26, R26, -0.00019574658654164522886, P0 ;  /* 0xb94d41531a1a7808 */ /* 0x000fe40000000000 */
[----:B------:R-:W-:Y:S02]  /*2300*/  FSEL R2, R2, 1, !P0 ;  /* 0x3f80000002027808 */ /* 0x000fe40004000000 */
[----:B------:R-:W-:Y:S01]  /*2310*/  FSEL R31, -R18, -0.4999999701976776123, !P0 ;  /* 0xbeffffff121f7808 */ /* 0x000fe20004000100 */
[C---:B------:R-:W-:Y:S01]  /*2320*/  FFMA R26, R3.reuse, R26, R32 ;  /* 0x0000001a031a7223 */ /* 0x040fe20000000020 */
[----:B------:R-:W-:Y:S02]  /*2330*/  IMAD.MOV.U32 R32, RZ, RZ, 0x3f800000 ;  /* 0x3f800000ff207424 */ /* 0x000fe400078e00ff */
[C---:B------:R-:W-:Y:S01]  /*2340*/  FFMA R27, R3.reuse, R2, RZ ;  /* 0x00000002031b7223 */ /* 0x040fe200000000ff */
[----:B------:R-:W-:-:S04]  /*2350*/  FFMA R26, R3, R26, R31 ;  /* 0x0000001a031a7223 */ /* 0x000fc8000000001f */
[----:B------:R-:W-:-:S04]  /*2360*/  FFMA R2, R27, R26, R2 ;  /* 0x0000001a1b027223 */ /* 0x000fc80000000002 */
[----:B------:R-:W-:-:S05]  /*2370*/  @P1 FADD R2, RZ, -R2 ;  /* 0x80000002ff021221 */ /* 0x000fca0000000000 */
[----:B------:R-:W-:-:S13]  /*2380*/  FSETP.GT.AND P0, PT, R2, RZ, PT ;  /* 0x000000ff0200720b */ /* 0x000fda0003f04000 */
[----:B------:R-:W-:Y:S05]  /*2390*/  @P0 BRA `(.L_x_57) ;  /* 0x00000004003c0947 */ /* 0x000fea0003800000 */
[----:B------:R-:W-:Y:S01]  /*23a0*/  FSETP.GE.AND P0, PT, |R19|, 105615, PT ;  /* 0x47ce47801300780b */ /* 0x000fe20003f06200 */
[----:B------:R-:W-:Y:S01]  /*23b0*/  BSSY.RECONVERGENT B1, `(.L_x_58) ;  /* 0x000003b000017945 */ /* 0x000fe20003800200 */
[----:B------:R-:W-:Y:S02]  /*23c0*/  IMAD.MOV.U32 R32, RZ, RZ, R30 ;  /* 0x000000ffff207224 */ /* 0x000fe400078e001e */
[----:B------:R-:W-:-:S09]  /*23d0*/  IMAD.MOV.U32 R2, RZ, RZ, R29 ;  /* 0x000000ffff027224 */ /* 0x000fd200078e001d */
[----:B------:R-:W-:Y:S05]  /*23e0*/  @!P0 BRA `(.L_x_59) ;  /* 0x0000000000dc8947 */ /* 0x000fea0003800000 */
[----:B------:R-:W-:-:S13]  /*23f0*/  FSETP.NEU.AND P0, PT, |R19|, +INF , PT ;  /* 0x7f8000001300780b */ /* 0x000fda0003f0d200 */
[----:B------:R-:W-:Y:S01]  /*2400*/  @!P0 FMUL R2, RZ, R19 ;  /* 0x00000013ff028220 */ /* 0x000fe20000400000 */
[----:B------:R-:W-:Y:S01]  /*2410*/  @!P0 IMAD.MOV.U32 R32, RZ, RZ, RZ ;  /* 0x000000ffff208224 */ /* 0x000fe200078e00ff */
[----:B------:R-:W-:Y:S06]  /*2420*/  @!P0 BRA `(.L_x_59) ;  /* 0x0000000000cc8947 */ /* 0x000fec0003800000 */
[----:B------:R-:W-:Y:S01]  /*2430*/  IMAD.SHL.U32 R2, R19, 0x100, RZ ;  /* 0x0000010013027824 */ /* 0x000fe200078e00ff */
[----:B------:R-:W0:Y:S01]  /*2440*/  LDCU.64 UR8, c[0x4][URZ] ;  /* 0x01000000ff0877ac */ /* 0x000e220008000a00 */
[----:B------:R-:W-:Y:S02]  /*2450*/  IMAD.MOV.U32 R33, RZ, RZ, RZ ;  /* 0x000000ffff217224 */ /* 0x000fe400078e00ff */
[----:B------:R-:W-:Y:S01]  /*2460*/  IMAD.MOV.U32 R31, RZ, RZ, R1 ;  /* 0x000000ffff1f7224 */ /* 0x000fe200078e0001 */
[----:B------:R-:W-:Y:S01]  /*2470*/  LOP3.LUT R35, R2, 0x80000000, RZ, 0xfc, !PT ;  /* 0x8000000002237812 */ /* 0x000fe200078efcff */
[----:B------:R-:W-:Y:S01]  /*2480*/  UMOV UR5, URZ ;  /* 0x000000ff00057c82 */ /* 0x000fe20008000000 */
[----:B------:R-:W-:-:S05]  /*2490*/  UMOV UR4, URZ ;  /* 0x000000ff00047c82 */ /* 0x000fca0008000000 */
.L_x_60:
[----:B0-----:R-:W-:Y:S02]  /*24a0*/  IMAD.U32 R2, RZ, RZ, UR8 ;  /* 0x00000008ff027e24 */ /* 0x001fe4000f8e00ff */
        /* <DEDUP_REMOVED lines=15> */
[----:B------:R-:W-:Y:S02]  /*25a0*/  LOP3.LUT P0, RZ, R26, 0x1f, RZ, 0xc0, !PT ;  /* 0x0000001f1aff7812 */ /* 0x000fe4000780c0ff */
[----:B------:R-:W-:-:S04]  /*25b0*/  IADD3 R2, PT, PT, R2, -0x80, RZ ;  /* 0xffffff8002027810 */ /* 0x000fc80007ffe0ff */
[----:B------:R-:W-:-:S05]  /*25c0*/  SHF.R.U32.HI R2, RZ, 0x5, R2 ;  /* 0x00000005ff027819 */ /* 0x000fca0000011602 */
[----:B------:R-:W-:-:S05]  /*25d0*/  IMAD R27, R2, -0x4, R1 ;  /* 0xfffffffc021b7824 */ /* 0x000fca00078e0201 */
[----:B------:R-:W2:Y:S04]  /*25e0*/  LDL R31, [R27+0x18] ;  /* 0x000018001b1f7983 */ /* 0x000ea80000100800 */
[----:B------:R-:W2:Y:S04]  /*25f0*/  LDL R2, [R27+0x14] ;  /* 0x000014001b027983 */ /* 0x000ea80000100800 */
[----:B------:R-:W3:Y:S01]  /*2600*/  @P0 LDL R3, [R27+0x10] ;  /* 0x000010001b030983 */ /* 0x000ee20000100800 */
[----:B------:R-:W-:Y:S01]  /*2610*/  LOP3.LUT R26, R26, 0x1f, RZ, 0xc0, !PT ;  /* 0x0000001f1a1a7812 */ /* 0x000fe200078ec0ff */
[----:B------:R-:W-:Y:S01]  /*2620*/  UMOV UR4, 0x54442d19 ;  /* 0x54442d1900047882 */ /* 0x000fe20000000000 */
[----:B------:R-:W-:Y:S01]  /*2630*/  UMOV UR5, 0x3bf921fb ;  /* 0x3bf921fb00057882 */ /* 0x000fe20000000000 */
[----:B------:R-:W-:-:S02]  /*2640*/  ISETP.GE.AND P1, PT, R19, RZ, PT ;  /* 0x000000ff1300720c */ /* 0x000fc40003f26270 */
[-C--:B--2---:R-:W-:Y:S02]  /*2650*/  @P0 SHF.L.W.U32.HI R31, R2, R26.reuse, R31 ;  /* 0x0000001a021f0219 */ /* 0x084fe40000010e1f */
[----:B---3--:R-:W-:-:S04]  /*2660*/  @P0 SHF.L.W.U32.HI R2, R3, R26, R2 ;  /* 0x0000001a03020219 */ /* 0x008fc80000010e02 */
[C-C-:B------:R-:W-:Y:S01]  /*2670*/  SHF.L.W.U32.HI R32, R2.reuse, 0x2, R31.reuse ;  /* 0x0000000202207819 */ /* 0x140fe20000010e1f */
[----:B------:R-:W-:Y:S01]  /*2680*/  IMAD.SHL.U32 R2, R2, 0x4, RZ ;  /* 0x0000000402027824 */ /* 0x000fe200078e00ff */
[----:B------:R-:W-:Y:S02]  /*2690*/  SHF.R.U32.HI R31, RZ, 0x1e, R31 ;  /* 0x0000001eff1f7819 */ /* 0x000fe4000001161f */
[----:B------:R-:W-:Y:S02]  /*26a0*/  SHF.R.S32.HI R3, RZ, 0x1f, R32 ;  /* 0x0000001fff037819 */ /* 0x000fe40000011420 */
[----:B0-----:R-:W-:Y:S02]  /*26b0*/  LOP3.LUT R33, R32, R19, RZ, 0x3c, !PT ;  /* 0x0000001320217212 */ /* 0x001fe400078e3cff */
[C---:B------:R-:W-:Y:S02]  /*26c0*/  LOP3.LUT R2, R3.reuse, R2, RZ, 0x3c, !PT ;  /* 0x0000000203027212 */ /* 0x040fe400078e3cff */
[----:B------:R-:W-:-:S02]  /*26d0*/  LOP3.LUT R3, R3, R32, RZ, 0x3c, !PT ;  /* 0x0000002003037212 */ /* 0x000fc400078e3cff */
[----:B------:R-:W-:Y:S02]  /*26e0*/  LEA.HI R32, R32, R31, RZ, 0x1 ;  /* 0x0000001f20207211 */ /* 0x000fe400078f08ff */
[----:B------:R-:W-:Y:S02]  /*26f0*/  ISETP.GE.AND P0, PT, R33, RZ, PT ;  /* 0x000000ff2100720c */ /* 0x000fe40003f06270 */
[----:B------:R-:W0:Y:S01]  /*2700*/  I2F.F64.S64 R2, R2 ;  /* 0x0000000200027312 */ /* 0x000e220000301c00 */
[----:B------:R-:W-:-:S04]  /*2710*/  IMAD.MOV R31, RZ, RZ, -R32 ;  /* 0x000000ffff1f7224 */ /* 0x000fc800078e0a20 */
[----:B------:R-:W-:Y:S01]  /*2720*/  @!P1 IMAD.MOV.U32 R32, RZ, RZ, R31 ;  /* 0x000000ffff209224 */ /* 0x000fe200078e001f */
[----:B0-----:R-:W-:-:S10]  /*2730*/  DMUL R26, R2, UR4 ;  /* 0x00000004021a7c28 */ /* 0x001fd40008000000 */
[----:B------:R-:W0:Y:S02]  /*2740*/  F2F.F32.F64 R26, R26 ;  /* 0x0000001a001a7310 */ /* 0x000e240000301000 */
[----:B0-----:R-:W-:-:S07]  /*2750*/  FSEL R2, -R26, R26, !P0 ;  /* 0x0000001a1a027208 */ /* 0x001fce0004000100 */
.L_x_59:
[----:B------:R-:W-:Y:S05]  /*2760*/  BSYNC.RECONVERGENT B1 ;  /* 0x0000000000017941 */ /* 0x000fea0003800200 */
.L_x_58:
[----:B------:R-:W-:Y:S01]  /*2770*/  FMUL R3, R2, R2 ;  /* 0x0000000202037220 */ /* 0x000fe20000400000 */
[----:B------:R-:W-:-:S03]  /*2780*/  LOP3.LUT R27, R32, 0x1, RZ, 0xc0, !PT ;  /* 0x00000001201b7812 */ /* 0x000fc600078ec0ff */
[----:B------:R-:W-:Y:S01]  /*2790*/  FFMA R26, R3, R16, -0.0013887860113754868507 ;  /* 0xbab607ed031a7423 */ /* 0x000fe20000000010 */
[----:B------:R-:W-:Y:S01]  /*27a0*/  ISETP.NE.U32.AND P0, PT, R27, 0x1, PT ;  /* 0x000000011b00780c */ /* 0x000fe20003f05070 */
[----:B------:R-:W-:-:S03]  /*27b0*/  VIADD R27, R32, 0x1 ;  /* 0x00000001201b7836 */ /* 0x000fc60000000000 */
[----:B------:R-:W-:Y:S02]  /*27c0*/  FSEL R26, R26, -0.00019574658654164522886, P0 ;  /* 0xb94d41531a1a7808 */ /* 0x000fe40000000000 */
[----:B------:R-:W-:Y:S02]  /*27d0*/  FSEL R32, R17, 0.041666727513074874878, !P0 ;  /* 0x3d2aaabb11207808 */ /* 0x000fe40004000000 */
[----:B------:R-:W-:Y:S02]  /*27e0*/  LOP3.LUT P1, RZ, R27, 0x2, RZ, 0xc0, !PT ;  /* 0x000000021bff7812 */ /* 0x000fe4000782c0ff */
[----:B------:R-:W-:Y:S01]  /*27f0*/  FSEL R2, R2, 1, !P0 ;  /* 0x3f80000002027808 */ /* 0x000fe20004000000 */
[----:B------:R-:W-:Y:S01]  /*2800*/  FFMA R26, R3, R26, R32 ;  /* 0x0000001a031a7223 */ /* 0x000fe20000000020 */
[----:B------:R-:W-:-:S03]  /*2810*/  FSEL R31, -R18, -0.4999999701976776123, !P0 ;  /* 0xbeffffff121f7808 */ /* 0x000fc60004000100 */
[C---:B------:R-:W-:Y:S02]  /*2820*/  FFMA R27, R3.reuse, R2, RZ ;  /* 0x00000002031b7223 */ /* 0x040fe400000000ff */
[----:B------:R-:W-:-:S04]  /*2830*/  FFMA R26, R3, R26, R31 ;  /* 0x0000001a031a7223 */ /* 0x000fc8000000001f */
[----:B------:R-:W-:-:S04]  /*2840*/  FFMA R2, R27, R26, R2 ;  /* 0x0000001a1b027223 */ /* 0x000fc80000000002 */
[----:B------:R-:W-:-:S05]  /*2850*/  @P1 FADD R2, RZ, -R2 ;  /* 0x80000002ff021221 */ /* 0x000fca0000000000 */
[----:B------:R-:W-:-:S04]  /*2860*/  FSETP.LT.AND P0, PT, R2, RZ, PT ;  /* 0x000000ff0200720b */ /* 0x000fc80003f01000 */
[----:B------:R-:W-:-:S04]  /*2870*/  SEL R32, RZ, 0xffffffff, !P0 ;  /* 0xffffffffff207807 */ /* 0x000fc80004000000 */
[----:B------:R-:W-:-:S07]  /*2880*/  I2FP.F32.S32 R32, R32 ;  /* 0x0000002000207245 */ /* 0x000fce0000201400 */
.L_x_57:
[----:B------:R-:W-:Y:S05]  /*2890*/  BSYNC.RECONVERGENT B0 ;  /* 0x0000000000007941 */ /* 0x000fea0003800200 */
.L_x_56:
[----:B------:R-:W-:Y:S01]  /*28a0*/  FSETP.GE.AND P0, PT, |R19|, 105615, PT ;  /* 0x47ce47801300780b */ /* 0x000fe20003f06200 */
[----:B------:R-:W-:Y:S01]  /*28b0*/  BSSY.RECONVERGENT B0, `(.L_x_61) ;  /* 0x000003c000007945 */ /* 0x000fe20003800200 */
[----:B------:R-:W-:Y:S01]  /*28c0*/  FADD R32, R5, R32 ;  /* 0x0000002005207221 */ /* 0x000fe20000000000 */
[----:B------:R-:W-:Y:S02]  /*28d0*/  IMAD.MOV.U32 R34, RZ, RZ, R30 ;  /* 0x000000ffff227224 */ /* 0x000fe400078e001e */
[----:B------:R-:W-:-:S08]  /*28e0*/  IMAD.MOV.U32 R2, RZ, RZ, R29 ;  /* 0x000000ffff027224 */ /* 0x000fd000078e001d */
        /* <DEDUP_REMOVED lines=12> */
.L_x_63:
        /* <DEDUP_REMOVED lines=39> */
[----:B------:R-:W-:-:S05]  /*2c20*/  IMAD.MOV R31, RZ, RZ, -R34 ;  /* 0x000000ffff1f7224 */ /* 0x000fca00078e0a22 */
[----:B------:R-:W-:Y:S01]  /*2c30*/  @!P2 MOV R34, R31 ;  /* 0x0000001f0022a202 */ /* 0x000fe20000000f00 */
[----:B0-----:R-:W-:-:S10]  /*2c40*/  DMUL R26, R2, UR4 ;  /* 0x00000004021a7c28 */ /* 0x001fd40008000000 */
[----:B------:R-:W0:Y:S02]  /*2c50*/  F2F.F32.F64 R26, R26 ;  /* 0x0000001a001a7310 */ /* 0x000e240000301000 */
[----:B0-----:R-:W-:-:S07]  /*2c60*/  FSEL R2, -R26, R26, !P1 ;  /* 0x0000001a1a027208 */ /* 0x001fce0004800100 */
.L_x_62:
[----:B------:R-:W-:Y:S05]  /*2c70*/  BSYNC.RECONVERGENT B0 ;  /* 0x0000000000007941 */ /* 0x000fea0003800200 */
.L_x_61:
[----:B------:R-:W-:Y:S01]  /*2c80*/  FMUL R3, R2, R2 ;  /* 0x0000000202037220 */ /* 0x000fe20000400000 */
[C---:B------:R-:W-:Y:S01]  /*2c90*/  LOP3.LUT R27, R34.reuse, 0x1, RZ, 0xc0, !PT ;  /* 0x00000001221b7812 */ /* 0x040fe200078ec0ff */
[----:B------:R-:W-:Y:S01]  /*2ca0*/  IMAD.MOV.U32 R33, RZ, RZ, 0x3d2aaabb ;  /* 0x3d2aaabbff217424 */ /* 0x000fe200078e00ff */
[----:B------:R-:W-:Y:S01]  /*2cb0*/  LOP3.LUT P2, RZ, R34, 0x2, RZ, 0xc0, !PT ;  /* 0x0000000222ff7812 */ /* 0x000fe2000784c0ff */
[----:B------:R-:W-:Y:S01]  /*2cc0*/  FFMA R26, R3, R16, -0.0013887860113754868507 ;  /* 0xbab607ed031a7423 */ /* 0x000fe20000000010 */
[----:B------:R-:W-:Y:S01]  /*2cd0*/  ISETP.NE.U32.AND P1, PT, R27, 0x1, PT ;  /* 0x000000011b00780c */ /* 0x000fe20003f25070 */
[----:B------:R-:W-:Y:S01]  /*2ce0*/  IMAD.MOV.U32 R31, RZ, RZ, 0x3effffff ;  /* 0x3effffffff1f7424 */ /* 0x000fe200078e00ff */
[----:B------:R-:W-:Y:S02]  /*2cf0*/  BSSY.RECONVERGENT B0, `(.L_x_64) ;  /* 0x0000058000007945 */ /* 0x000fe40003800200 */
[----:B------:R-:W-:Y:S02]  /*2d00*/  FSEL R26, R26, -0.00019574658654164522886, !P1 ;  /* 0xb94d41531a1a7808 */ /* 0x000fe40004800000 */
[----:B------:R-:W-:-:S02]  /*2d10*/  FSEL R36, R33, 0.0083327032625675201416, !P1 ;  /* 0x3c0885e421247808 */ /* 0x000fc40004800000 */
[----:B------:R-:W-:Y:S02]  /*2d20*/  FSEL R2, R2, 1, P1 ;  /* 0x3f80000002027808 */ /* 0x000fe40000800000 */
[----:B------:R-:W-:Y:S01]  /*2d30*/  FSEL R35, -R31, -0.16666662693023681641, !P1 ;  /* 0xbe2aaaa81f237808 */ /* 0x000fe20004800100 */
[C---:B------:R-:W-:Y:S02]  /*2d40*/  FFMA R26, R3.reuse, R26, R36 ;  /* 0x0000001a031a7223 */ /* 0x040fe40000000024 */
[C---:B------:R-:W-:Y:S02]  /*2d50*/  FFMA R27, R3.reuse, R2, RZ ;  /* 0x00000002031b7223 */ /* 0x040fe400000000ff */
[----:B------:R-:W-:-:S04]  /*2d60*/  FFMA R26, R3, R26, R35 ;  /* 0x0000001a031a7223 */ /* 0x000fc80000000023 */
[----:B------:R-:W-:-:S04]  /*2d70*/  FFMA R2, R27, R26, R2 ;  /* 0x0000001a1b027223 */ /* 0x000fc80000000002 */
[----:B------:R-:W-:-:S05]  /*2d80*/  @P2 FADD R2, RZ, -R2 ;  /* 0x80000002ff022221 */ /* 0x000fca0000000000 */
[----:B------:R-:W-:Y:S01]  /*2d90*/  FSETP.GT.AND P1, PT, R2, RZ, PT ;  /* 0x000000ff0200720b */ /* 0x000fe20003f24000 */
[----:B------:R-:W-:-:S12]  /*2da0*/  IMAD.MOV.U32 R2, RZ, RZ, 0x3f800000 ;  /* 0x3f800000ff027424 */ /* 0x000fd800078e00ff */
[----:B------:R-:W-:Y:S05]  /*2db0*/  @P1 BRA `(.L_x_65) ;  /* 0x00000004002c1947 */ /* 0x000fea0003800000 */
[----:B------:R-:W-:Y:S04]  /*2dc0*/  BSSY.RECONVERGENT B1, `(.L_x_66) ;  /* 0x0000039000017945 */ /* 0x000fe80003800200 */
        /* <DEDUP_REMOVED lines=12> */
.L_x_68:
        /* <DEDUP_REMOVED lines=33> */
[----:B------:R-:W-:Y:S02]  /*30a0*/  LOP3.LUT R19, R30, R19, RZ, 0x3c, !PT ;  /* 0x000000131e137212 */ /* 0x000fe400078e3cff */
[C---:B------:R-:W-:Y:S02]  /*30b0*/  LOP3.LUT R2, R3.reuse, R2, RZ, 0x3c, !PT ;  /* 0x0000000203027212 */ /* 0x040fe400078e3cff */
[----:B------:R-:W-:-:S02]  /*30c0*/  LOP3.LUT R3, R3, R30, RZ, 0x3c, !PT ;  /* 0x0000001e03037212 */ /* 0x000fc400078e3cff */
[----:B------:R-:W-:Y:S02]  /*30d0*/  LEA.HI R30, R30, R29, RZ, 0x1 ;  /* 0x0000001d1e1e7211 */ /* 0x000fe400078f08ff */
[----:B------:R-:W-:Y:S02]  /*30e0*/  ISETP.GE.AND P0, PT, R19, RZ, PT ;  /* 0x000000ff1300720c */ /* 0x000fe40003f06270 */
[----:B------:R-:W1:Y:S01]  /*30f0*/  I2F.F64.S64 R2, R2 ;  /* 0x0000000200027312 */ /* 0x000e620000301c00 */
[----:B------:R-:W-:-:S04]  /*3100*/  IMAD.MOV R19, RZ, RZ, -R30 ;  /* 0x000000ffff137224 */ /* 0x000fc800078e0a1e */
[----:B------:R-:W-:Y:S01]  /*3110*/  @!P1 IMAD.MOV.U32 R30, RZ, RZ, R19 ;  /* 0x000000ffff1e9224 */ /* 0x000fe200078e0013 */
[----:B-1----:R-:W-:-:S10]  /*3120*/  DMUL R26, R2, UR4 ;  /* 0x00000004021a7c28 */ /* 0x002fd40008000000 */
[----:B------:R-:W1:Y:S02]  /*3130*/  F2F.F32.F64 R26, R26 ;  /* 0x0000001a001a7310 */ /* 0x000e640000301000 */
[----:B01----:R-:W-:-:S07]  /*3140*/  FSEL R29, -R26, R26, !P0 ;  /* 0x0000001a1a1d7208 */ /* 0x003fce0004000100 */
.L_x_67:
[----:B------:R-:W-:Y:S05]  /*3150*/  BSYNC.RECONVERGENT B1 ;  /* 0x0000000000017941 */ /* 0x000fea0003800200 */
.L_x_66:
[C---:B------:R-:W-:Y:S01]  /*3160*/  LOP3.LUT R3, R30.reuse, 0x1, RZ, 0xc0, !PT ;  /* 0x000000011e037812 */ /* 0x040fe200078ec0ff */
[----:B------:R-:W-:Y:S01]  /*3170*/  FMUL R2, R29, R29 ;  /* 0x0000001d1d027220 */ /* 0x000fe20000400000 */
[----:B------:R-:W-:Y:S02]  /*3180*/  LOP3.LUT P1, RZ, R30, 0x2, RZ, 0xc0, !PT ;  /* 0x000000021eff7812 */ /* 0x000fe4000782c0ff */
[----:B------:R-:W-:Y:S01]  /*3190*/  ISETP.NE.U32.AND P0, PT, R3, 0x1, PT ;  /* 0x000000010300780c */ /* 0x000fe20003f05070 */
[----:B------:R-:W-:-:S03]  /*31a0*/  FFMA R3, R2, R16, -0.0013887860113754868507 ;  /* 0xbab607ed02037423 */ /* 0x000fc60000000010 */
[----:B------:R-:W-:Y:S02]  /*31b0*/  FSEL R33, R33, 0.0083327032625675201416, !P0 ;  /* 0x3c0885e421217808 */ /* 0x000fe40004000000 */
[----:B------:R-:W-:Y:S02]  /*31c0*/  FSEL R3, R3, -0.00019574658654164522886, !P0 ;  /* 0xb94d415303037808 */ /* 0x000fe40004000000 */
[----:B------:R-:W-:Y:S02]  /*31d0*/  FSEL R29, R29, 1, P0 ;  /* 0x3f8000001d1d7808 */ /* 0x000fe40000000000 */
[----:B------:R-:W-:Y:S01]  /*31e0*/  FSEL R30, -R31, -0.16666662693023681641, !P0 ;  /* 0xbe2aaaa81f1e7808 */ /* 0x000fe20004000100 */
[C---:B------:R-:W-:Y:S02]  /*31f0*/  FFMA R3, R2.reuse, R3, R33 ;  /* 0x0000000302037223 */ /* 0x040fe40000000021 */
[C---:B------:R-:W-:Y:S02]  /*3200*/  FFMA R26, R2.reuse, R29, RZ ;  /* 0x0000001d021a7223 */ /* 0x040fe400000000ff */
[----:B------:R-:W-:-:S04]  /*3210*/  FFMA R3, R2, R3, R30 ;  /* 0x0000000302037223 */ /* 0x000fc8000000001e */
[----:B------:R-:W-:-:S04]  /*3220*/  FFMA R3, R26, R3, R29 ;  /* 0x000000031a037223 */ /* 0x000fc8000000001d */
[----:B------:R-:W-:-:S05]  /*3230*/  @P1 FADD R3, RZ, -R3 ;  /* 0x80000003ff031221 */ /* 0x000fca0000000000 */
[----:B------:R-:W-:-:S04]  /*3240*/  FSETP.LT.AND P0, PT, R3, RZ, PT ;  /* 0x000000ff0300720b */ /* 0x000fc80003f01000 */
[----:B------:R-:W-:-:S04]  /*3250*/  SEL R2, RZ, 0xffffffff, !P0 ;  /* 0xffffffffff027807 */ /* 0x000fc80004000000 */
[----:B------:R-:W-:-:S07]  /*3260*/  I2FP.F32.S32 R2, R2 ;  /* 0x0000000200027245 */ /* 0x000fce0000201400 */
.L_x_65:
[----:B------:R-:W-:Y:S05]  /*3270*/  BSYNC.RECONVERGENT B0 ;  /* 0x0000000000007941 */ /* 0x000fea0003800200 */
.L_x_64:
[C---:B------:R-:W-:Y:S01]  /*3280*/  FSETP.GEU.AND P0, PT, |R32|.reuse, 2, PT ;  /* 0x400000002000780b */ /* 0x040fe20003f0e200 */
[----:B------:R-:W-:Y:S01]  /*3290*/  BSSY.RECONVERGENT B0, `(.L_x_69) ;  /* 0x0000035000007945 */ /* 0x000fe20003800200 */
[----:B------:R-:W-:-:S11]  /*32a0*/  FADD R3, |R32|, -RZ ;  /* 0x800000ff20037221 */ /* 0x000fd60000000200 */
[----:B------:R-:W-:Y:S05]  /*32b0*/  @!P0 BRA `(.L_x_70) ;  /* 0x0000000000c88947 */ /* 0x000fea0003800000 */
[----:B------:R-:W-:-:S13]  /*32c0*/  FSETP.GTU.AND P0, PT, R3, 16777216, PT ;  /* 0x4b8000000300780b */ /* 0x000fda0003f0c000 */
[----:B------:R-:W-:Y:S05]  /*32d0*/  @P0 BRA `(.L_x_71) ;  /* 0x00000000005c0947 */ /* 0x000fea0003800000 */
[----:B------:R-:W-:Y:S01]  /*32e0*/  FMUL R19, R3, 0.5 ;  /* 0x3f00000003137820 */ /* 0x000fe20000400000 */
[----:B------:R-:W-:Y:S03]  /*32f0*/  BSSY.RECONVERGENT B1, `(.L_x_72) ;  /* 0x0000013000017945 */ /* 0x000fe60003800200 */
        /* <DEDUP_REMOVED lines=16> */
[----:B------:R-:W-:-:S05]  /*3400*/  @P1 FADD R19, R19, 1 ;  /* 0x3f80000013131421 */ /* 0x000fca0000000000 */
[----:B------:R-:W-:-:S07]  /*3410*/  @P0 MOV R26, R19 ;  /* 0x00000013001a0202 */ /* 0x000fce0000000f00 */
.L_x_73:
[----:B------:R-:W-:Y:S05]  /*3420*/  BSYNC.RECONVERGENT B1 ;  /* 0x0000000000017941 */ /* 0x000fea0003800200 */
.L_x_72:
[----:B------:R-:W-:Y:S01]  /*3430*/  FFMA R3, R26, -2, R3 ;  /* 0xc00000001a037823 */ /* 0x000fe20000000003 */
[----:B------:R-:W-:Y:S06]  /*3440*/  BRA `(.L_x_70) ;  /* 0x0000000000647947 */ /* 0x000fec0003800000 */
.L_x_71:
[C---:B------:R-:W-:Y:S01]  /*3450*/  LOP3.LUT R19, R3.reuse, 0xff800000, RZ, 0xc0, !PT ;  /* 0xff80000003137812 */ /* 0x040fe200078ec0ff */
[----:B------:R-:W-:Y:S01]  /*3460*/  IMAD.MOV.U32 R29, RZ, RZ, 0x7fffffff ;  /* 0x7fffffffff1d7424 */ /* 0x000fe200078e00ff */
[----:B------:R-:W-:Y:S01]  /*3470*/  ISETP.GT.U32.AND P0, PT, R3, 0x7f7fffff, PT ;  /* 0x7f7fffff0300780c */ /* 0x000fe20003f04070 */
[----:B------:R-:W-:Y:S02]  /*3480*/  BSSY.RECONVERGENT B1, `(.L_x_74) ;  /* 0x0000013000017945 */ /* 0x000fe40003800200 */
[----:B------:R-:W-:Y:S01]  /*3490*/  VIADD R26, R19, 0xc0000000 ;  /* 0xc0000000131a7836 */ /* 0x000fe20000000000 */
[----:B------:R-:W-:Y:S02]  /*34a0*/  LOP3.LUT R19, R3, 0x7fffff, RZ, 0xc0, !PT ;  /* 0x007fffff03137812 */ /* 0x000fe400078ec0ff */
[----:B------:R-:W-:Y:S02]  /*34b0*/  FSEL R29, R29, 16777216, P0 ;  /* 0x4b8000001d1d7808 */ /* 0x000fe40000000000 */
[----:B------:R-:W-:-:S02]  /*34c0*/  ISETP.NE.AND P1, PT, R26, RZ, PT ;  /* 0x000000ff1a00720c */ /* 0x000fc40003f25270 */
[----:B------:R-:W-:-:S11]  /*34d0*/  LOP3.LUT R19, R19, 0x3f800000, RZ, 0xfc, !PT ;  /* 0x3f80000013137812 */ /* 0x000fd600078efcff */
[----:B------:R-:W-:Y:S05]  /*34e0*/  @!P1 BRA `(.L_x_75) ;  /* 0x0000000000309947 */ /* 0x000fea0003800000 */
.L_x_76:
        /* <DEDUP_REMOVED lines=12> */
.L_x_75:
[----:B------:R-:W-:Y:S05]  /*35b0*/  BSYNC.RECONVERGENT B1 ;  /* 0x0000000000017941 */ /* 0x000fea0003800200 */
.L_x_74:
[----:B------:R-:W-:-:S04]  /*35c0*/  FMUL R26, R19, 1.1920928955078125e-07 ;  /* 0x34000000131a7820 */ /* 0x000fc80000400000 */
[----:B------:R-:W-:-:S07]  /*35d0*/  FMUL R3, R29, R26 ;  /* 0x0000001a1d037220 */ /* 0x000fce0000400000 */
.L_x_70:
[----:B------:R-:W-:Y:S05]  /*35e0*/  BSYNC.RECONVERGENT B0 ;  /* 0x0000000000007941 */ /* 0x000fea0003800200 */
.L_x_69:
[----:B------:R-:W0:Y:S01]  /*35f0*/  LDC R19, c[0x0][0x3a8] ;  /* 0x0000ea00ff137b82 */ /* 0x000e220000000800 */
[C---:B------:R-:W-:Y:S02]  /*3600*/  FSETP.NAN.AND P0, PT, |R3|.reuse, |R3|, PT ;  /* 0x400000030300720b */ /* 0x040fe40003f08200 */
[----:B------:R-:W-:-:S04]  /*3610*/  LOP3.LUT R26, R3, 0x80000000, R32, 0xb8, !PT ;  /* 0x80000000031a7812 */ /* 0x000fc800078eb820 */
[----:B------:R-:W-:-:S05]  /*3620*/  FSEL R3, R3, R26, P0 ;  /* 0x0000001a03037208 */ /* 0x000fca0000000000 */
[----:B------:R-:W-:-:S04]  /*3630*/  FADD R3, -R3, R2 ;  /* 0x0000000203037221 */ /* 0x000fc80000000100 */
[----:B------:R-:W-:-:S04]  /*3640*/  FADD R3, R0, R3 ;  /* 0x0000000300037221 */ /* 0x000fc80000000000 */
[----:B0-----:R-:W-:-:S04]  /*3650*/  FFMA R32, R3, R19, R32 ;  /* 0x0000001303207223 */ /* 0x001fc80000000020 */
[----:B------:R-:W0:Y:S02]  /*3660*/  F2I.U32.TRUNC.NTZ R3, R32 ;  /* 0x0000002000037305 */ /* 0x000e24000020f000 */
[----:B0-----:R-:W-:-:S06]  /*3670*/  IMAD.WIDE.U32 R2, R3, 0x4, R20 ;  /* 0x0000000403027825 */ /* 0x001fcc00078e0014 */
[----:B------:R-:W2:Y:S01]  /*3680*/  LDG.E R2, desc[UR6][R2.64] ;  /* 0x0000000602027981 */ /* 0x000ea2000c1e1900 */
[----:B------:R-:W-:Y:S01]  /*3690*/  BSSY.RECONVERGENT B0, `(.L_x_77) ;  /* 0x0000939000007945 */ /* 0x000fe20003800200 */
[----:B------:R-:W-:Y:S01]  /*36a0*/  IMAD.MOV.U32 R26, RZ, RZ, R14 ;  /* 0x000000ffff1a7224 */ /* 0x000fe200078e000e */
[----:B--2---:R-:W-:-:S13]  /*36b0*/  FSETP.GE.AND P0, PT, R2, R9, PT ;  /* 0x000000090200720b */ /* 0x004fda0003f06000 */
[----:B------:R-:W-:Y:S05]  /*36c0*/  @!P0 BRA `(.L_x_78) ;  /* 0x0000009000d48947 */ /* 0x000fea0003800000 */
[----:B------:R-:W-:Y:S01]  /*36d0*/  FADD R2, R14, 5 ;  /* 0x40a000000e027421 */ /* 0x000fe20000000000 */
[----:B------:R-:W-:Y:S03]  /*36e0*/  BSSY.RECONVERGENT B1, `(.L_x_79) ;  /* 0x0000037000017945 */ /* 0x000fe60003800200 */
[C---:B------:R-:W-:Y:S01]  /*36f0*/  FADD R3, |R2|.reuse, -RZ ;  /* 0x800000ff02037221 */ /* 0x040fe20000000200 */
[----:B------:R-:W-:-:S13]  /*3700*/  FSETP.GEU.AND P0, PT, |R2|, 6, PT ;  /* 0x40c000000200780b */ /* 0x000fda0003f0e200 */
[----:B------:R-:W-:Y:S05]  /*3710*/  @!P0 BRA `(.L_x_80) ;  /* 0x0000000000cc8947 */ /* 0x000fea0003800000 */
[----:B------:R-:W-:-:S13]  /*3720*/  FSETP.GTU.AND P0, PT, R3, 50331648, PT ;  /* 0x4c4000000300780b */ /* 0x000fda0003f0c000 */
[----:B------:R-:W-:Y:S05]  /*3730*/  @P0 BRA `(.L_x_81) ;  /* 0x00000000005c0947 */ /* 0x000fea0003800000 */
[----:B------:R-:W-:Y:S01]  /*3740*/  FMUL R26, R3, 0.16666667163372039795 ;  /* 0x3e2aaaab031a7820 */ /* 0x000fe20000400000 */
        /* <DEDUP_REMOVED lines=19> */
.L_x_83:
[----:B------:R-:W-:Y:S05]  /*3880*/  BSYNC.RECONVERGENT B2 ;  /* 0x0000000000027941 */ /* 0x000fea0003800200 */
.L_x_82:
[----:B------:R-:W-:Y:S01]  /*3890*/  FFMA R3, R26, -6, R3 ;  /* 0xc0c000001a037823 */ /* 0x000fe20000000003 */
[----:B------:R-:W-:Y:S06]  /*38a0*/  BRA `(.L_x_80) ;  /* 0x0000000000687947 */ /* 0x000fec0003800000 */
.L_x_81:
        /* <DEDUP_REMOVED lines=10> */
.L_x_86:
[----:B------:R-:W-:-:S05]  /*3950*/  VIMNMX.U32 R3, PT, PT, R27, 0xb800000, PT ;  /* 0x0b8000001b037848 */ /* 0x000fca0003fe0000 */
[----:B------:R-:W-:Y:S02]  /*3960*/  IMAD.IADD R26, R3, 0x1, R26 ;  /* 0x00000001031a7824 */ /* 0x000fe400078e021a */
[----:B------:R-:W-:Y:S02]  /*3970*/  IMAD.IADD R27, R27, 0x1, -R3 ;  /* 0x000000011b1b7824 */ /* 0x000fe400078e0a03 */
[----:B------:R-:W-:-:S03]  /*3980*/  FMUL R29, R26, 0.6666666865348815918 ;  /* 0x3f2aaaab1a1d7820 */ /* 0x000fc60000400000 */
[----:B------:R-:W-:Y:S01]  /*3990*/  ISETP.NE.AND P1, PT, R27, RZ, PT ;  /* 0x000000ff1b00720c */ /* 0x000fe20003f25270 */
[----:B------:R-:W-:-:S04]  /*39a0*/  FFMA R30, R29, -1.5, R26 ;  /* 0xbfc000001d1e7823 */ /* 0x000fc8000000001a */
[----:B------:R-:W-:-:S04]  /*39b0*/  FFMA R29, R30, 0.6666666865348815918, R29 ;  /* 0x3f2aaaab1e1d7823 */ /* 0x000fc8000000001d */
[----:B------:R-:W-:-:S04]  /*39c0*/  FFMA R30, R29, -1.5, R26 ;  /* 0xbfc000001d1e7823 */ /* 0x000fc8000000001a */
[----:B------:R-:W-:-:S04]  /*39d0*/  FFMA.RZ R30, R30, 0.6666666865348815918, R29 ;  /* 0x3f2aaaab1e1e7823 */ /* 0x000fc8000000c01d */
[----:B------:R-:W0:Y:S02]  /*39e0*/  FRND.TRUNC R29, R30 ;  /* 0x0000001e001d7307 */ /* 0x000e24000020d000 */
[----:B0-----:R-:W-:-:S05]  /*39f0*/  FFMA R26, R29, -1.5, R26 ;  /* 0xbfc000001d1a7823 */ /* 0x001fca000000001a */
[----:B------:R-:W-:-:S13]  /*3a00*/  ISETP.NE.AND P0, PT, R26, RZ, PT ;  /* 0x000000ff1a00720c */ /* 0x000fda0003f05270 */
[----:B------:R-:W-:Y:S05]  /*3a10*/  @P0 BRA P1, `(.L_x_86) ;  /* 0xfffffffc00cc0947 */ /* 0x000fea000083ffff */
.L_x_85:
[----:B------:R-:W-:Y:S05]  /*3a20*/  BSYNC.RECONVERGENT B2 ;  /* 0x0000000000027941 */ /* 0x000fea0003800200 */
.L_x_84:
[----:B------:R-:W-:-:S04]  /*3a30*/  FMUL R26, R26, 1.1920928955078125e-07 ;  /* 0x340000001a1a7820 */ /* 0x000fc80000400000 */
[----:B------:R-:W-:-:S07]  /*3a40*/  FMUL R3, R31, R26 ;  /* 0x0000001a1f037220 */ /* 0x000fce0000400000 */
.L_x_80:
[----:B------:R-:W-:Y:S05]  /*3a50*/  BSYNC.RECONVERGENT B1 ;  /* 0x0000000000017941 */ /* 0x000fea0003800200 */
.L_x_79:
[C---:B------:R-:W-:Y:S01]  /*3a60*/  FSETP.GEU.AND P1, PT, |R28|.reuse, 6, PT ;  /* 0x40c000001c00780b */ /* 0x040fe20003f2e200 */
[----:B------:R-:W-:Y:S01]  /*3a70*/  BSSY.RECONVERGENT B1, `(.L_x_87) ;  /* 0x0000039000017945 */ /* 0x000fe20003800200 */
[C---:B------:R-:W-:Y:S01]  /*3a80*/  FSETP.NAN.AND P0, PT, |R3|.reuse, |R3|, PT ;  /* 0x400000030300720b */ /* 0x040fe20003f08200 */
[----:B------:R-:W-:Y:S01]  /*3a90*/  FADD R27, |R28|, -RZ ;  /* 0x800000ff1c1b7221 */ /* 0x000fe20000000200 */
[----:B------:R-:W-:-:S04]  /*3aa0*/  LOP3.LUT R36, R3, 0x80000000, R2, 0xb8, !PT ;  /* 0x8000000003247812 */ /* 0x000fc800078eb802 */
[----:B------:R-:W-:-:S05]  /*3ab0*/  FSEL R36, R3, R36, P0 ;  /* 0x0000002403247208 */ /* 0x000fca0000000000 */
        /* <DEDUP_REMOVED lines=23> */
.L_x_91:
[----:B------:R-:W-:Y:S05]  /*3c30*/  BSYNC.RECONVERGENT B2 ;  /* 0x0000000000027941 */ /* 0x000fea0003800200 */
.L_x_90:
[----:B------:R-:W-:Y:S01]  /*3c40*/  FFMA R27, R2, -6, R27 ;  /* 0xc0c00000021b7823 */ /* 0x000fe2000000001b */
[----:B------:R-:W-:Y:S06]  /*3c50*/  BRA `(.L_x_88) ;  /* 0x0000000000687947 */ /* 0x000fec0003800000 */
.L_x_89:
[C---:B------:R-:W-:Y:S01]  /*3c60*/  LOP3.LUT R2, R27.reuse, 0xff800000, RZ, 0xc0, !PT ;  /* 0xff8000001b027812 */ /* 0x040fe200078ec0ff */
[----:B------:R-:W-:Y:S01]  /*3c70*/  BSSY.RECONVERGENT B2, `(.L_x_92) ;  /* 0x0000016000027945 */ /* 0x000fe20003800200 */
[C---:B------:R-:W-:Y:S02]  /*3c80*/  ISETP.GT.U32.AND P0, PT, R27.reuse, 0x7f7fffff, PT ;  /* 0x7f7fffff1b00780c */ /* 0x040fe40003f04070 */
[----:B------:R-:W-:Y:S01]  /*3c90*/  MOV R29, 0x7fffffff ;  /* 0x7fffffff001d7802 */ /* 0x000fe20000000f00 */
[----:B------:R-:W-:Y:S01]  /*3ca0*/  VIADD R3, R2, 0xbf800000 ;  /* 0xbf80000002037836 */ /* 0x000fe20000000000 */
[----:B------:R-:W-:Y:S02]  /*3cb0*/  LOP3.LUT R2, R27, 0x7fffff, RZ, 0xc0, !PT ;  /* 0x007fffff1b027812 */ /* 0x000fe400078ec0ff */
[----:B------:R-:W-:Y:S02]  /*3cc0*/  FSEL R29, R29, 33554432, P0 ;  /* 0x4c0000001d1d7808 */ /* 0x000fe40000000000 */
[----:B------:R-:W-:-:S02]  /*3cd0*/  ISETP.NE.AND P1, PT, R3, RZ, PT ;  /* 0x000000ff0300720c */ /* 0x000fc40003f25270 */
[----:B------:R-:W-:-:S11]  /*3ce0*/  LOP3.LUT R2, R2, 0x3f800000, RZ, 0xfc, !PT ;  /* 0x3f80000002027812 */ /* 0x000fd600078efcff */
[----:B------:R-:W-:Y:S05]  /*3cf0*/  @!P1 BRA `(.L_x_93) ;  /* 0x0000000000349947 */ /* 0x000fea0003800000 */
.L_x_94:
        /* <DEDUP_REMOVED lines=13> */
.L_x_93:
[----:B------:R-:W-:Y:S05]  /*3dd0*/  BSYNC.RECONVERGENT B2 ;  /* 0x0000000000027941 */ /* 0x000fea0003800200 */
.L_x_92:
[----:B------:R-:W-:-:S04]  /*3de0*/  FMUL R2, R2, 1.1920928955078125e-07 ;  /* 0x3400000002027820 */ /* 0x000fc80000400000 */
[----:B------:R-:W-:-:S07]  /*3df0*/  FMUL R27, R29, R2 ;  /* 0x000000021d1b7220 */ /* 0x000fce0000400000 */
.L_x_88:
[----:B------:R-:W-:Y:S05]  /*3e00*/  BSYNC.RECONVERGENT B1 ;  /* 0x0000000000017941 */ /* 0x000fea0003800200 */
.L_x_87:
[----:B------:R-:W-:Y:S01]  /*3e10*/  FADD R2, R14, 4 ;  /* 0x408000000e027421 */ /* 0x000fe20000000000 */
[C---:B------:R-:W-:Y:S01]  /*3e20*/  FSETP.NAN.AND P0, PT, |R27|.reuse, |R27|, PT ;  /* 0x4000001b1b00720b */ /* 0x040fe20003f08200 */
[----:B------:R-:W-:Y:S01]  /*3e30*/  BSSY.RECONVERGENT B1, `(.L_x_95) ;  /* 0x0000039000017945 */ /* 0x000fe20003800200 */
[C---:B------:R-:W-:Y:S01]  /*3e40*/  LOP3.LUT R28, R27.reuse, 0x80000000, R28, 0xb8, !PT ;  /* 0x800000001b1c7812 */ /* 0x040fe200078eb81c */
[C---:B------:R-:W-:Y:S01]  /*3e50*/  FADD R29, |R2|.reuse, -RZ ;  /* 0x800000ff021d7221 */ /* 0x040fe20000000200 */
[----:B------:R-:W-:Y:S02]  /*3e60*/  FSETP.GEU.AND P1, PT, |R2|, 6, PT ;  /* 0x40c000000200780b */ /* 0x000fe40003f2e200 */
[----:B------:R-:W-:-:S11]  /*3e70*/  FSEL R27, R27, R28, P0 ;  /* 0x0000001c1b1b7208 */ /* 0x000fd60000000000 */
[----:B------:R-:W-:Y:S05]  /*3e80*/  @!P1 BRA `(.L_x_96) ;  /* 0x0000000000cc9947 */ /* 0x000fea0003800000 */
[----:B------:R-:W-:-:S13]  /*3e90*/  FSETP.GTU.AND P0, PT, R29, 50331648, PT ;  /* 0x4c4000001d00780b */ /* 0x000fda0003f0c000 */
[----:B------:R-:W-:Y:S05]  /*3ea0*/  @P0 BRA `(.L_x_97) ;  /* 0x00000000005c0947 */ /* 0x000fea0003800000 */
[----:B------:R-:W-:Y:S01]  /*3eb0*/  FMUL R3, R29, 0.16666667163372039795 ;  /* 0x3e2aaaab1d037820 */ /* 0x000fe20000400000 */
        /* <DEDUP_REMOVED lines=19> */
.L_x_99:
[----:B------:R-:W-:Y:S05]  /*3ff0*/  BSYNC.RECONVERGENT B2 ;  /* 0x0000000000027941 */ /* 0x000fea0003800200 */
.L_x_98:
[----:B------:R-:W-:Y:S01]  /*4000*/  FFMA R29, R26, -6, R29 ;  /* 0xc0c000001a1d7823 */ /* 0x000fe2000000001d */
[----:B------:R-:W-:Y:S06]  /*4010*/  BRA `(.L_x_96) ;  /* 0x0000000000687947 */ /* 0x000fec0003800000 */
.L_x_97:
        /* <DEDUP_REMOVED lines=10> */
.L_x_102:
        /* <DEDUP_REMOVED lines=13> */
.L_x_101:
[----:B------:R-:W-:Y:S05]  /*4190*/  BSYNC.RECONVERGENT B2 ;  /* 0x0000000000027941 */ /* 0x000fea0003800200 */
.L_x_100:
[----:B------:R-:W-:-:S04]  /*41a0*/  FMUL R26, R3, 1.1920928955078125e-07 ;  /* 0x34000000031a7820 */ /* 0x000fc80000400000 */
[----:B------:R-:W-:-:S07]  /*41b0*/  FMUL R29, R31, R26 ;  /* 0x0000001a1f1d7220 */ /* 0x000fce0000400000 */
.L_x_96:
[----:B------:R-:W-:Y:S05]  /*41c0*/  BSYNC.RECONVERGENT B1 ;  /* 0x0000000000017941 */ /* 0x000fea0003800200 */
.L_x_95:
[----:B------:R-:W-:Y:S01]  /*41d0*/  FADD R3, R14, 2 ;  /* 0x400000000e037421 */ /* 0x000fe20000000000 */
[C---:B------:R-:W-:Y:S01]  /*41e0*/  FSETP.NAN.AND P0, PT, |R29|.reuse, |R29|, PT ;  /* 0x4000001d1d00720b */ /* 0x040fe20003f08200 */
[----:B------:R-:W-:Y:S01]  /*41f0*/  BSSY.RECONVERGENT B1, `(.L_x_103) ;  /* 0x0000039000017945 */ /* 0x000fe20003800200 */
[----:B------:R-:W-:Y:S01]  /*4200*/  LOP3.LUT R28, R29, 0x80000000, R2, 0xb8, !PT ;  /* 0x800000001d1c7812 */ /* 0x000fe200078eb802 */
        /* <DEDUP_REMOVED lines=26> */
.L_x_107:
[----:B------:R-:W-:Y:S05]  /*43b0*/  BSYNC.RECONVERGENT B2 ;  /* 0x0000000000027941 */ /* 0x000fea0003800200 */
.L_x_106:
[----:B------:R-:W-:Y:S01]  /*43c0*/  FFMA R26, R29, -6, R26 ;  /* 0xc0c000001d1a7823 */ /* 0x000fe2000000001a */
[----:B------:R-:W-:Y:S06]  /*43d0*/  BRA `(.L_x_104) ;  /* 0x0000000000687947 */ /* 0x000fec0003800000 */
.L_x_105:
        /* <DEDUP_REMOVED lines=10> */
.L_x_110:
        /* <DEDUP_REMOVED lines=13> */
.L_x_109:
[----:B------:R-:W-:Y:S05]  /*4550*/  BSYNC.RECONVERGENT B2 ;  /* 0x0000000000027941 */ /* 0x000fea0003800200 */
.L_x_108:
[----:B------:R-:W-:-:S04]  /*4560*/  FMUL R29, R2, 1.1920928955078125e-07 ;  /* 0x34000000021d7820 */ /* 0x000fc80000400000 */
[----:B------:R-:W-:-:S07]  /*4570*/  FMUL R26, R32, R29 ;  /* 0x0000001d201a7220 */ /* 0x000fce0000400000 */
.L_x_104:
[----:B------:R-:W-:Y:S05]  /*4580*/  BSYNC.RECONVERGENT B1 ;  /* 0x0000000000017941 */ /* 0x000fea0003800200 */
.L_x_103:
        /* <DEDUP_REMOVED lines=19> */
[----:B------:R-:W-:-:S05]  /*46c0*/  @!P1 FADD R31, R31, -1 ;  /* 0xbf8000001f1f9421 */ /* 0x000fca0000000000 */
[----:B------:R-:W-:Y:S01]  /*46d0*/  @P0 MOV R26, R31 ;  /* 0x0000001f001a0202 */ /* 0x000fe20000000f00 */
        /* <DEDUP_REMOVED lines=9> */
.L_x_115:
[----:B------:R-:W-:Y:S05]  /*4770*/  BSYNC.RECONVERGENT B2 ;  /* 0x0000000000027941 */ /* 0x000fea0003800200 */
.L_x_114:
[----:B------:R-:W-:Y:S01]  /*4780*/  FFMA R3, R26, -6, R3 ;  /* 0xc0c000001a037823 */ /* 0x000fe20000000003 */
[----:B------:R-:W-:Y:S06]  /*4790*/  BRA `(.L_x_112) ;  /* 0x0000000000687947 */ /* 0x000fec0003800000 */
.L_x_113:
        /* <DEDUP_REMOVED lines=10> */
.L_x_118:
        /* <DEDUP_REMOVED lines=13> */
.L_x_117:
[----:B------:R-:W-:Y:S05]  /*4910*/  BSYNC.RECONVERGENT B2 ;  /* 0x0000000000027941 */ /* 0x000fea0003800200 */
.L_x_116:
[----:B------:R-:W-:-:S04]  /*4920*/  FMUL R26, R26, 1.1920928955078125e-07 ;  /* 0x340000001a1a7820 */ /* 0x000fc80000400000 */
[----:B------:R-:W-:-:S07]  /*4930*/  FMUL R3, R33, R26 ;  /* 0x0000001a21037220 */ /* 0x000fce0000400000 */
.L_x_112:
[----:B------:R-:W-:Y:S05]  /*4940*/  BSYNC.RECONVERGENT B1 ;  /* 0x0000000000017941 */ /* 0x000fea0003800200 */
.L_x_111:
[----:B------:R-:W-:Y:S01]  /*4950*/  FADD R26, R36, 1 ;  /* 0x3f800000241a7421 */ /* 0x000fe20000000000 */
[C---:B------:R-:W-:Y:S01]  /*4960*/  FSETP.NAN.AND P1, PT, |R3|.reuse, |R3|, PT ;  /* 0x400000030300720b */ /* 0x040fe20003f28200 */
[----:B------:R-:W-:Y:S01]  /*4970*/  BSSY.RECONVERGENT B1, `(.L_x_119) ;  /* 0x0000046000017945 */ /* 0x000fe20003800200 */
[----:B------:R-:W-:Y:S01]  /*4980*/  LOP3.LUT R30, R3, 0x80000000, R2, 0xb8, !PT ;  /* 0x80000000031e7812 */ /* 0x000fe200078eb802 */
[----:B------:R-:W-:-:S03]  /*4990*/  FFMA R26, R26, -R15, 270 ;  /* 0x438700001a1a7423 */ /* 0x000fc6000000080f */
[----:B------:R-:W-:Y:S01]  /*49a0*/  FSEL R30, R3, R30, P1 ;  /* 0x0000001e031e7208 */ /* 0x000fe20000800000 */
[----:B------:R-:W-:-:S04]  /*49b0*/  FMUL R31, R26, 0.017453292384743690491 ;  /* 0x3c8efa351a1f7820 */ /* 0x000fc80000400000 */
[C---:B------:R-:W-:Y:S01]  /*49c0*/  FMUL R32, R31.reuse, 0.63661974668502807617 ;  /* 0x3f22f9831f207820 */ /* 0x040fe20000400000 */
[----:B------:R-:W-:-:S03]  /*49d0*/  FSETP.GE.AND P0, PT, |R31|, 105615, PT ;  /* 0x47ce47801f00780b */ /* 0x000fc60003f06200 */
[----:B------:R-:W0:Y:S02]  /*49e0*/  F2I.NTZ R38, R32 ;  /* 0x0000002000267305 */ /* 0x000e240000203100 */
[----:B0-----:R-:W-:Y:S01]  /*49f0*/  I2FP.F32.S32 R26, R38 ;  /* 0x00000026001a7245 */ /* 0x001fe20000201400 */
[----:B------:R-:W-:-:S04]  /*4a00*/  IMAD.MOV.U32 R34, RZ, RZ, R38 ;  /* 0x000000ffff227224 */ /* 0x000fc800078e0026 */
[----:B------:R-:W-:-:S04]  /*4a10*/  FFMA R33, R26, -1.5707962512969970703, R31 ;  /* 0xbfc90fda1a217823 */ /* 0x000fc8000000001f */
[----:B------:R-:W-:-:S04]  /*4a20*/  FFMA R33, R26, -7.5497894158615963534e-08, R33 ;  /* 0xb3a221681a217823 */ /* 0x000fc80000000021 */
[----:B------:R-:W-:-:S04]  /*4a30*/  FFMA R26, R26, -5.3903029534742383927e-15, R33 ;  /* 0xa7c234c51a1a7823 */ /* 0x000fc80000000021 */
[----:B------:R-:W-:Y:S01]  /*4a40*/  IMAD.MOV.U32 R2, RZ, RZ, R26 ;  /* 0x000000ffff027224 */ /* 0x000fe200078e001a */
[----:B------:R-:W-:Y:S06]  /*4a50*/  @!P0 BRA `(.L_x_120) ;  /* 0x0000000000dc8947 */ /* 0x000fec0003800000 */
        /* <DEDUP_REMOVED lines=11> */
.L_x_121:
        /* <DEDUP_REMOVED lines=32> */
[----:B------:R-:W-:Y:S02]  /*4d10*/  SHF.R.U32.HI R35, RZ, 0x1e, R35 ;  /* 0x0000001eff237819 */ /* 0x000fe40000011623 */
[C---:B------:R-:W-:Y:S02]  /*4d20*/  LOP3.LUT R2, R3.reuse, R2, RZ, 0x3c, !PT ;  /* 0x0000000203027212 */ /* 0x040fe400078e3cff */
[----:B------:R-:W-:Y:S02]  /*4d30*/  LOP3.LUT R3, R3, R38, RZ, 0x3c, !PT ;  /* 0x0000002603037212 */ /* 0x000fe400078e3cff */
[C---:B0-----:R-:W-:Y:S02]  /*4d40*/  LOP3.LUT R37, R38.reuse, R31, RZ, 0x3c, !PT ;  /* 0x0000001f26257212 */ /* 0x041fe400078e3cff */
        /* <DEDUP_REMOVED lines=8> */
.L_x_120:
[----:B------:R-:W-:Y:S05]  /*4dd0*/  BSYNC.RECONVERGENT B1 ;  /* 0x0000000000017941 */ /* 0x000fea0003800200 */
.L_x_119:
[----:B------:R-:W-:Y:S01]  /*4de0*/  FMUL R3, R2, R2 ;  /* 0x0000000202037220 */ /* 0x000fe20000400000 */
[C---:B------:R-:W-:Y:S01]  /*4df0*/  LOP3.LUT R33, R38.reuse, 0x1, RZ, 0xc0, !PT ;  /* 0x0000000126217812 */ /* 0x040fe200078ec0ff */
[----:B------:R-:W-:Y:S02]  /*4e00*/  BSSY.RECONVERGENT B1, `(.L_x_122) ;  /* 0x000005f000017945 */ /* 0x000fe40003800200 */
[----:B------:R-:W-:Y:S01]  /*4e10*/  FFMA R32, R3, R16, -0.0013887860113754868507 ;  /* 0xbab607ed03207423 */ /* 0x000fe20000000010 */
[----:B------:R-:W-:Y:S01]  /*4e20*/  ISETP.NE.U32.AND P1, PT, R33, 0x1, PT ;  /* 0x000000012100780c */ /* 0x000fe20003f25070 */
[----:B------:R-:W-:-:S03]  /*4e30*/  VIADD R33, R38, 0x1 ;  /* 0x0000000126217836 */ /* 0x000fc60000000000 */
[----:B------:R-:W-:Y:S02]  /*4e40*/  FSEL R32, R32, -0.00019574658654164522886, P1 ;  /* 0xb94d415320207808 */ /* 0x000fe40000800000 */
[----:B------:R-:W-:Y:S02]  /*4e50*/  FSEL R38, R17, 0.041666727513074874878, !P1 ;  /* 0x3d2aaabb11267808 */ /* 0x000fe40004800000 */
[----:B------:R-:W-:Y:S02]  /*4e60*/  LOP3.LUT P2, RZ, R33, 0x2, RZ, 0xc0, !PT ;  /* 0x0000000221ff7812 */ /* 0x000fe4000784c0ff */
[----:B------:R-:W-:Y:S01]  /*4e70*/  FSEL R2, R2, 1, !P1 ;  /* 0x3f80000002027808 */ /* 0x000fe20004800000 */
[C---:B------:R-:W-:Y:S01]  /*4e80*/  FFMA R32, R3.reuse, R32, R38 ;  /* 0x0000002003207223 */ /* 0x040fe20000000026 */
[----:B------:R-:W-:Y:S01]  /*4e90*/  FSEL R35, -R18, -0.4999999701976776123, !P1 ;  /* 0xbeffffff12237808 */ /* 0x000fe20004800100 */
[----:B------:R-:W-:Y:S02]  /*4ea0*/  IMAD.MOV.U32 R38, RZ, RZ, 0x3f800000 ;  /* 0x3f800000ff267424 */ /* 0x000fe400078e00ff */
[----:B------:R-:W-:-:S02]  /*4eb0*/  FFMA R33, R3, R2, RZ ;  /* 0x0000000203217223 */ /* 0x000fc400000000ff */
[----:B------:R-:W-:-:S04]  /*4ec0*/  FFMA R32, R3, R32, R35 ;  /* 0x0000002003207223 */ /* 0x000fc80000000023 */
[----:B------:R-:W-:-:S04]  /*4ed0*/  FFMA R2, R33, R32, R2 ;  /* 0x0000002021027223 */ /* 0x000fc80000000002 */
[----:B------:R-:W-:-:S05]  /*4ee0*/  @P2 FADD R2, RZ, -R2 ;  /* 0x80000002ff022221 */ /* 0x000fca0000000000 */
[----:B------:R-:W-:-:S13]  /*4ef0*/  FSETP.GT.AND P1, PT, R2, RZ, PT ;  /* 0x000000ff0200720b */ /* 0x000fda0003f24000 */
[----:B------:R-:W-:Y:S05]  /*4f00*/  @P1 BRA `(.L_x_123) ;  /* 0x0000000400381947 */ /* 0x000fea0003800000 */
[----:B------:R-:W-:Y:S01]  /*4f10*/  BSSY.RECONVERGENT B2, `(.L_x_124) ;  /* 0x000003b000027945 */ /* 0x000fe20003800200 */
[----:B------:R-:W-:Y:S02]  /*4f20*/  IMAD.MOV.U32 R38, RZ, RZ, R34 ;  /* 0x000000ffff267224 */ /* 0x000fe400078e0022 */
        /* <DEDUP_REMOVED lines=13> */
.L_x_126:
        /* <DEDUP_REMOVED lines=44> */
.L_x_125:
[----:B------:R-:W-:Y:S05]  /*52c0*/  BSYNC.RECONVERGENT B2 ;  /* 0x0000000000027941 */ /* 0x000fea0003800200 */
.L_x_124:
        /* <DEDUP_REMOVED lines=18> */
.L_x_123:
[----:B------:R-:W-:Y:S05]  /*53f0*/  BSYNC.RECONVERGENT B1 ;  /* 0x0000000000017941 */ /* 0x000fea0003800200 */
.L_x_122:
[----:B------:R-:W-:Y:S01]  /*5400*/  BSSY.RECONVERGENT B1, `(.L_x_127) ;  /* 0x000003f000017945 */ /* 0x000fe20003800200 */
[----:B------:R-:W-:Y:S01]  /*5410*/  FADD R38, R5, R38 ;  /* 0x0000002605267221 */ /* 0x000fe20000000000 */
        /* <DEDUP_REMOVED lines=14> */
.L_x_129:
        /* <DEDUP_REMOVED lines=13> */
[----:B------:R-:W-:Y:S01]  /*55d0*/  FADD R2, R36, 1 ;  /* 0x3f80000024027421 */ /* 0x000fe20000000000 */
[----:B------:R0:W-:Y:S03]  /*55e0*/  STL [R1+0x18], R37 ;  /* 0x0000182501007387 */ /* 0x0001e60000100800 */
[----:B------:R-:W-:-:S04]  /*55f0*/  FFMA R2, R2, -R15, 270 ;  /* 0x4387000002027423 */ /* 0x000fc8000000080f */
[----:B------:R-:W-:-:S05]  /*5600*/  FMUL R40, R2, 0.017453292384743690491 ;  /* 0x3c8efa3502287820 */ /* 0x000fca0000400000 */
[----:B------:R-:W-:-:S04]  /*5610*/  SHF.R.U32.HI R31, RZ, 0x17, R40 ;  /* 0x00000017ff1f7819 */ /* 0x000fc80000011628 */
        /* <DEDUP_REMOVED lines=13> */
[----:B---3--:R-:W-:Y:S02]  /*56f0*/  @P1 SHF.L.W.U32.HI R2, R3, R31, R2 ;  /* 0x0000001f03021219 */ /* 0x008fe40000010e02 */
[--C-:B------:R-:W-:Y:S02]  /*5700*/  SHF.R.U32.HI R42, RZ, 0x1e, R35.reuse ;  /* 0x0000001eff2a7819 */ /* 0x100fe40000011623 */
[C---:B------:R-:W-:Y:S01]  /*5710*/  SHF.L.W.U32.HI R31, R2.reuse, 0x2, R35 ;  /* 0x00000002021f7819 */ /* 0x040fe20000010e23 */
[----:B------:R-:W-:-:S03]  /*5720*/  IMAD.SHL.U32 R2, R2, 0x4, RZ ;  /* 0x0000000402027824 */ /* 0x000fc600078e00ff */
[----:B------:R-:W-:Y:S02]  /*5730*/  SHF.R.S32.HI R3, RZ, 0x1f, R31 ;  /* 0x0000001fff037819 */ /* 0x000fe4000001141f */
[----:B0-----:R-:W-:Y:S02]  /*5740*/  LEA.HI R37, R31, R42, RZ, 0x1 ;  /* 0x0000002a1f257211 */ /* 0x001fe400078f08ff */
[C---:B------:R-:W-:Y:S02]  /*5750*/  LOP3.LUT R2, R3.reuse, R2, RZ, 0x3c, !PT ;  /* 0x0000000203027212 */ /* 0x040fe400078e3cff */
[----:B------:R-:W-:Y:S02]  /*5760*/  LOP3.LUT R3, R3, R31, RZ, 0x3c, !PT ;  /* 0x0000001f03037212 */ /* 0x000fe400078e3cff */
[----:B------:R-:W-:Y:S01]  /*5770*/  LOP3.LUT R40, R31, R40, RZ, 0x3c, !PT ;  /* 0x000000281f287212 */ /* 0x000fe200078e3cff */
[----:B------:R-:W-:-:S03]  /*5780*/  IMAD.MOV R31, RZ, RZ, -R37 ;  /* 0x000000ffff1f7224 */ /* 0x000fc600078e0a25 */
[----:B------:R-:W0:Y:S01]  /*5790*/  I2F.F64.S64 R2, R2 ;  /* 0x0000000200027312 */ /* 0x000e220000301c00 */
[----:B------:R-:W-:Y:S01]  /*57a0*/  ISETP.GE.AND P1, PT, R40, RZ, PT ;  /* 0x000000ff2800720c */ /* 0x000fe20003f26270 */
[----:B------:R-:W-:Y:S01]  /*57b0*/  @!P2 IMAD.MOV.U32 R37, RZ, RZ, R31 ;  /* 0x000000ffff25a224 */ /* 0x000fe200078e001f */
[----:B0-----:R-:W-:-:S10]  /*57c0*/  DMUL R32, R2, UR4 ;  /* 0x0000000402207c28 */ /* 0x001fd40008000000 */
[----:B------:R-:W0:Y:S02]  /*57d0*/  F2F.F32.F64 R32, R32 ;  /* 0x0000002000207310 */ /* 0x000e240000301000 */
[----:B0-----:R-:W-:-:S07]  /*57e0*/  FSEL R2, -R32, R32, !P1 ;  /* 0x0000002020027208 */ /* 0x001fce0004800100 */
.L_x_128:
[----:B------:R-:W-:Y:S05]  /*57f0*/  BSYNC.RECONVERGENT B1 ;  /* 0x0000000000017941 */ /* 0x000fea0003800200 */
.L_x_127:
[C---:B------:R-:W-:Y:S01]  /*5800*/  LOP3.LUT R31, R37.reuse, 0x1, RZ, 0xc0, !PT ;  /* 0x00000001251f7812 */ /* 0x040fe200078ec0ff */
[C---:B------:R-:W-:Y:S01]  /*5810*/  FMUL R3, R2.reuse, R2 ;  /* 0x0000000202037220 */ /* 0x040fe20000400000 */
[----:B------:R-:W-:Y:S01]  /*5820*/  IMAD.MOV.U32 R35, RZ, RZ, 0x3effffff ;  /* 0x3effffffff237424 */ /* 0x000fe200078e00ff */
[----:B------:R-:W-:Y:S01]  /*5830*/  LOP3.LUT P2, RZ, R37, 0x2, RZ, 0xc0, !PT ;  /* 0x0000000225ff7812 */ /* 0x000fe2000784c0ff */
[----:B------:R-:W-:Y:S01]  /*5840*/  BSSY.RECONVERGENT B1, `(.L_x_130) ;  /* 0x000005e000017945 */ /* 0x000fe20003800200 */
[----:B------:R-:W-:Y:S01]  /*5850*/  ISETP.NE.U32.AND P1, PT, R31, 0x1, PT ;  /* 0x000000011f00780c */ /* 0x000fe20003f25070 */
[----:B------:R-:W-:Y:S01]  /*5860*/  FFMA R32, R3, R16, -0.0013887860113754868507 ;  /* 0xbab607ed03207423 */ /* 0x000fe20000000010 */
[----:B------:R-:W-:Y:S02]  /*5870*/  IMAD.MOV.U32 R31, RZ, RZ, 0x3d2aaabb ;  /* 0x3d2aaabbff1f7424 */ /* 0x000fe400078e00ff */
[----:B------:R-:W-:Y:S02]  /*5880*/  FSEL R2, R2, 1, P1 ;  /* 0x3f80000002027808 */ /* 0x000fe40000800000 */
[----:B------:R-:W-:-:S02]  /*5890*/  FSEL R32, R32, -0.00019574658654164522886, !P1 ;  /* 0xb94d415320207808 */ /* 0x000fc40004800000 */
[----:B------:R-:W-:Y:S01]  /*58a0*/  FSEL R40, R31, 0.0083327032625675201416, !P1 ;  /* 0x3c0885e41f287808 */ /* 0x000fe20004800000 */
[----:B------:R-:W-:Y:S01]  /*58b0*/  FFMA R33, R3, R2, RZ ;  /* 0x0000000203217223 */ /* 0x000fe200000000ff */
[----:B------:R-:W-:-:S03]  /*58c0*/  FSEL R37, -R35, -0.16666662693023681641, !P1 ;  /* 0xbe2aaaa823257808 */ /* 0x000fc60004800100 */
[----:B------:R-:W-:-:S04]  /*58d0*/  FFMA R32, R3, R32, R40 ;  /* 0x0000002003207223 */ /* 0x000fc80000000028 */
[----:B------:R-:W-:-:S04]  /*58e0*/  FFMA R32, R3, R32, R37 ;  /* 0x0000002003207223 */ /* 0x000fc80000000025 */
[----:B------:R-:W-:-:S04]  /*58f0*/  FFMA R2, R33, R32, R2 ;  /* 0x0000002021027223 */ /* 0x000fc80000000002 */
[----:B------:R-:W-:-:S05]  /*5900*/  @P2 FADD R2, RZ, -R2 ;  /* 0x80000002ff022221 */ /* 0x000fca0000000000 */
[----:B------:R-:W-:Y:S02]  /*5910*/  FSETP.GT.AND P1, PT, R2, RZ, PT ;  /* 0x000000ff0200720b */ /* 0x000fe40003f24000 */
[----:B------:R-:W-:-:S11]  /*5920*/  MOV R2, 0x3f800000 ;  /* 0x3f80000000027802 */ /* 0x000fd60000000f00 */
[----:B------:R-:W-:Y:S05]  /*5930*/  @P1 BRA `(.L_x_131) ;  /* 0x0000000400381947 */ /* 0x000fea0003800000 */
[----:B------:R-:W-:Y:S04]  /*5940*/  BSSY.RECONVERGENT B2, `(.L_x_132) ;  /* 0x000003c000027945 */ /* 0x000fe80003800200 */
[----:B------:R-:W-:Y:S05]  /*5950*/  @!P0 BRA `(.L_x_133) ;  /* 0x0000000000e88947 */ /* 0x000fea0003800000 */
[----:B------:R-:W-:-:S04]  /*5960*/  FADD R2, R36, 1 ;  /* 0x3f80000024027421 */ /* 0x000fc80000000000 */
[----:B------:R-:W-:-:S04]  /*5970*/  FFMA R2, R2, -R15, 270 ;  /* 0x4387000002027423 */ /* 0x000fc8000000080f */
[----:B------:R-:W-:-:S05]  /*5980*/  FMUL R37, R2, 0.017453292384743690491 ;  /* 0x3c8efa3502257820 */ /* 0x000fca0000400000 */
        /* <DEDUP_REMOVED lines=11> */
.L_x_134:
        /* <DEDUP_REMOVED lines=29> */
[--C-:B0-----:R-:W-:Y:S02]  /*5c10*/  SHF.R.U32.HI R39, RZ, 0x1e, R26.reuse ;  /* 0x0000001eff277819 */ /* 0x101fe4000001161a */
[C---:B------:R-:W-:Y:S01]  /*5c20*/  SHF.L.W.U32.HI R34, R3.reuse, 0x2, R26 ;  /* 0x0000000203227819 */ /* 0x040fe20000010e1a */
[----:B------:R-:W-:-:S03]  /*5c30*/  IMAD.SHL.U32 R3, R3, 0x4, RZ ;  /* 0x0000000403037824 */ /* 0x000fc600078e00ff */
[----:B------:R-:W-:Y:S02]  /*5c40*/  SHF.R.S32.HI R32, RZ, 0x1f, R34 ;  /* 0x0000001fff207819 */ /* 0x000fe40000011422 */
[----:B------:R-:W-:Y:S02]  /*5c50*/  LOP3.LUT R37, R34, R37, RZ, 0x3c, !PT ;  /* 0x0000002522257212 */ /* 0x000fe400078e3cff */
[C---:B------:R-:W-:Y:S02]  /*5c60*/  LOP3.LUT R2, R32.reuse, R3, RZ, 0x3c, !PT ;  /* 0x0000000320027212 */ /* 0x040fe400078e3cff */
[----:B------:R-:W-:Y:S02]  /*5c70*/  LOP3.LUT R3, R32, R34, RZ, 0x3c, !PT ;  /* 0x0000002220037212 */ /* 0x000fe400078e3cff */
[----:B------:R-:W-:Y:S02]  /*5c80*/  LEA.HI R34, R34, R39, RZ, 0x1 ;  /* 0x0000002722227211 */ /* 0x000fe400078f08ff */
[----:B------:R-:W-:-:S02]  /*5c90*/  ISETP.GE.AND P0, PT, R37, RZ, PT ;  /* 0x000000ff2500720c */ /* 0x000fc40003f06270 */
[----:B------:R-:W0:Y:S01]  /*5ca0*/  I2F.F64.S64 R2, R2 ;  /* 0x0000000200027312 */ /* 0x000e220000301c00 */
[----:B------:R-:W-:-:S04]  /*5cb0*/  IMAD.MOV R26, RZ, RZ, -R34 ;  /* 0x000000ffff1a7224 */ /* 0x000fc800078e0a22 */
[----:B------:R-:W-:Y:S01]  /*5cc0*/  @!P1 IMAD.MOV.U32 R34, RZ, RZ, R26 ;  /* 0x000000ffff229224 */ /* 0x000fe200078e001a */
[----:B0-----:R-:W-:-:S10]  /*5cd0*/  DMUL R32, R2, UR4 ;  /* 0x0000000402207c28 */ /* 0x001fd40008000000 */
[----:B------:R-:W0:Y:S02]  /*5ce0*/  F2F.F32.F64 R32, R32 ;  /* 0x0000002000207310 */ /* 0x000e240000301000 */
[----:B0-----:R-:W-:-:S07]  /*5cf0*/  FSEL R26, -R32, R32, !P0 ;  /* 0x00000020201a7208 */ /* 0x001fce0004000100 */
.L_x_133:
[----:B------:R-:W-:Y:S05]  /*5d00*/  BSYNC.RECONVERGENT B2 ;  /* 0x0000000000027941 */ /* 0x000fea0003800200 */
.L_x_132:
[----:B------:R-:W-:Y:S01]  /*5d10*/  FMUL R3, R26, R26 ;  /* 0x0000001a1a037220 */ /* 0x000fe20000400000 */
[C---:B------:R-:W-:Y:S02]  /*5d20*/  LOP3.LUT R32, R34.reuse, 0x1, RZ, 0xc0, !PT ;  /* 0x0000000122207812 */ /* 0x040fe400078ec0ff */
[----:B------:R-:W-:Y:S01]  /*5d30*/  LOP3.LUT P1, RZ, R34, 0x2, RZ, 0xc0, !PT ;  /* 0x0000000222ff7812 */ /* 0x000fe2000782c0ff */
[----:B------:R-:W-:Y:S01]  /*5d40*/  FFMA R2, R3, R16, -0.0013887860113754868507 ;  /* 0xbab607ed03027423 */ /* 0x000fe20000000010 */
[----:B------:R-:W-:-:S04]  /*5d50*/  ISETP.NE.U32.AND P0, PT, R32, 0x1, PT ;  /* 0x000000012000780c */ /* 0x000fc80003f05070 */
[----:B------:R-:W-:Y:S02]  /*5d60*/  FSEL R2, R2, -0.00019574658654164522886, !P0 ;  /* 0xb94d415302027808 */ /* 0x000fe40004000000 */
[----:B------:R-:W-:Y:S02]  /*5d70*/  FSEL R32, R31, 0.0083327032625675201416, !P0 ;  /* 0x3c0885e41f207808 */ /* 0x000fe40004000000 */
        /* <DEDUP_REMOVED lines=10> */
.L_x_131:
[----:B------:R-:W-:Y:S05]  /*5e20*/  BSYNC.RECONVERGENT B1 ;  /* 0x0000000000017941 */ /* 0x000fea0003800200 */
.L_x_130:
[C---:B------:R-:W-:Y:S01]  /*5e30*/  FSETP.GEU.AND P0, PT, |R38|.reuse, 2, PT ;  /* 0x400000002600780b */ /* 0x040fe20003f0e200 */
[----:B------:R-:W-:Y:S01]  /*5e40*/  BSSY.RECONVERGENT B1, `(.L_x_135) ;  /* 0x0000035000017945 */ /* 0x000fe20003800200 */
[----:B------:R-:W-:-:S11]  /*5e50*/  FADD R3, |R38|, -RZ ;  /* 0x800000ff26037221 */ /* 0x000fd60000000200 */
        /* <DEDUP_REMOVED lines=23> */
.L_x_139:
[----:B------:R-:W-:Y:S05]  /*5fd0*/  BSYNC.RECONVERGENT B2 ;  /* 0x0000000000027941 */ /* 0x000fea0003800200 */
.L_x_138:
[----:B------:R-:W-:Y:S01]  /*5fe0*/  FFMA R3, R26, -2, R3 ;  /* 0xc00000001a037823 */ /* 0x000fe20000000003 */
[----:B------:R-:W-:Y:S06]  /*5ff0*/  BRA `(.L_x_136) ;  /* 0x0000000000647947 */ /* 0x000fec0003800000 */
.L_x_137:
        /* <DEDUP_REMOVED lines=10> */
.L_x_142:
[----:B------:R-:W-:-:S04]  /*60a0*/  VIMNMX.U32 R3, PT, PT, R32, 0xb800000, PT ;  /* 0x0b80000020037848 */ /* 0x000fc80003fe0000 */
[----:B------:R-:W-:Y:S01]  /*60b0*/  IADD3 R26, PT, PT, R3, R26, RZ ;  /* 0x0000001a031a7210 */ /* 0x000fe20007ffe0ff */
[----:B------:R-:W-:-:S04]  /*60c0*/  IMAD.IADD R32, R32, 0x1, -R3 ;  /* 0x0000000120207824 */ /* 0x000fc800078e0a03 */
[----:B------:R-:W-:Y:S01]  /*60d0*/  FADD R33, R26, -R26 ;  /* 0x8000001a1a217221 */ /* 0x000fe20000000000 */
[----:B------:R-:W-:-:S03]  /*60e0*/  ISETP.NE.AND P1, PT, R32, RZ, PT ;  /* 0x000000ff2000720c */ /* 0x000fc60003f25270 */
[----:B------:R-:W-:-:S04]  /*60f0*/  FADD R33, R26, R33 ;  /* 0x000000211a217221 */ /* 0x000fc80000000000 */
[----:B------:R-:W-:-:S04]  /*6100*/  FADD R34, R26, -R33 ;  /* 0x800000211a227221 */ /* 0x000fc80000000000 */
[----:B------:R-:W-:-:S04]  /*6110*/  FFMA.RZ R34, R34, 1, R33 ;  /* 0x3f80000022227823 */ /* 0x000fc8000000c021 */
[----:B------:R-:W0:Y:S02]  /*6120*/  FRND.TRUNC R33, R34 ;  /* 0x0000002200217307 */ /* 0x000e24000020d000 */
[----:B0-----:R-:W-:-:S05]  /*6130*/  FADD R26, R26, -R33 ;  /* 0x800000211a1a7221 */ /* 0x001fca0000000000 */
[----:B------:R-:W-:-:S13]  /*6140*/  ISETP.NE.AND P0, PT, R26, RZ, PT ;  /* 0x000000ff1a00720c */ /* 0x000fda0003f05270 */
[----:B------:R-:W-:Y:S05]  /*6150*/  @P0 BRA P1, `(.L_x_142) ;  /* 0xfffffffc00d00947 */ /* 0x000fea000083ffff */
.L_x_141:
[----:B------:R-:W-:Y:S05]  /*6160*/  BSYNC.RECONVERGENT B2 ;  /* 0x0000000000027941 */ /* 0x000fea0003800200 */
.L_x_140:
[----:B------:R-:W-:-:S04]  /*6170*/  FMUL R26, R26, 1.1920928955078125e-07 ;  /* 0x340000001a1a7820 */ /* 0x000fc80000400000 */
[----:B------:R-:W-:-:S07]  /*6180*/  FMUL R3, R35, R26 ;  /* 0x0000001a23037220 */ /* 0x000fce0000400000 */
.L_x_136:
[----:B------:R-:W-:Y:S05]  /*6190*/  BSYNC.RECONVERGENT B1 ;  /* 0x0000000000017941 */ /* 0x000fea0003800200 */
.L_x_135:
[----:B------:R-:W-:Y:S01]  /*61a0*/  FADD R26, R27, 1 ;  /* 0x3f8000001b1a7421 */ /* 0x000fe20000000000 */
[----:B------:R-:W0:Y:S01]  /*61b0*/  LDC R32, c[0x0][0x3ac] ;  /* 0x0000eb00ff207b82 */ /* 0x000e220000000800 */
[----:B------:R-:W-:Y:S01]  /*61c0*/  FSETP.NAN.AND P0, PT, |R3|, |R3|, PT ;  /* 0x400000030300720b */ /* 0x000fe20003f08200 */
[----:B------:R-:W-:Y:S01]  /*61d0*/  BSSY.RECONVERGENT B1, `(.L_x_143) ;  /* 0x0000023000017945 */ /* 0x000fe20003800200 */
[----:B------:R-:W-:Y:S01]  /*61e0*/  FFMA R26, R26, -R15, 270 ;  /* 0x438700001a1a7423 */ /* 0x000fe2000000080f */
[----:B------:R-:W-:-:S03]  /*61f0*/  PRMT R35, RZ, 0x7610, R35 ;  /* 0x00007610ff237816 */ /* 0x000fc60000000023 */
[----:B------:R-:W-:Y:S01]  /*6200*/  FMUL R33, R26, 0.017453292384743690491 ;  /* 0x3c8efa351a217820 */ /* 0x000fe20000400000 */
[----:B------:R-:W-:-:S03]  /*6210*/  LOP3.LUT R26, R3, 0x80000000, R38, 0xb8, !PT ;  /* 0x80000000031a7812 */ /* 0x000fc600078eb826 */
[----:B------:R-:W-:Y:S01]  /*6220*/  FMUL R42, R33, 0.63661974668502807617 ;  /* 0x3f22f983212a7820 */ /* 0x000fe20000400000 */
[----:B------:R-:W-:Y:S01]  /*6230*/  FSEL R3, R3, R26, P0 ;  /* 0x0000001a03037208 */ /* 0x000fe20000000000 */
[----:B------:R-:W-:Y:S01]  /*6240*/  IMAD.MOV.U32 R26, RZ, RZ, RZ ;  /* 0x000000ffff1a7224 */ /* 0x000fe200078e00ff */
[----:B------:R-:W-:-:S03]  /*6250*/  FSETP.GEU.AND P0, PT, R38, R19, PT ;  /* 0x000000132600720b */ /* 0x000fc60003f0e000 */
[----:B------:R-:W-:Y:S01]  /*6260*/  FADD R3, -R3, R2 ;  /* 0x0000000203037221 */ /* 0x000fe20000000100 */
[----:B------:R-:W1:Y:S01]  /*6270*/  F2I.NTZ R42, R42 ;  /* 0x0000002a002a7305 */ /* 0x000e620000203100 */
[----:B------:R-:W-:Y:S02]  /*6280*/  FSETP.GE.AND P0, PT, R38, RZ, !P0 ;  /* 0x000000ff2600720b */ /* 0x000fe40004706000 */
[----:B------:R-:W-:-:S05]  /*6290*/  FADD R37, R0, R3 ;  /* 0x0000000300257221 */ /* 0x000fca0000000000 */
[----:B0-----:R-:W-:-:S04]  /*62a0*/  FSETP.GEU.AND P1, PT, R37, R32, PT ;  /* 0x000000202500720b */ /* 0x001fc80003f2e000 */
[----:B------:R-:W-:Y:S02]  /*62b0*/  FSETP.GE.AND P1, PT, R37, RZ, !P1 ;  /* 0x000000ff2500720b */ /* 0x000fe40004f26000 */
[----:B-1----:R-:W-:Y:S02]  /*62c0*/  I2FP.F32.S32 R34, R42 ;  /* 0x0000002a00227245 */ /* 0x002fe40000201400 */
[----:B------:R-:W-:Y:S02]  /*62d0*/  PLOP3.LUT P0, PT, P0, P1, PT, 0x80, 0x8 ;  /* 0x000000000008781c */ /* 0x000fe40000703070 */
[----:B------:R-:W-:Y:S01]  /*62e0*/  FSETP.GE.AND P1, PT, |R33|, 105615, PT ;  /* 0x47ce47802100780b */ /* 0x000fe20003f26200 */
[----:B------:R-:W-:-:S04]  /*62f0*/  FFMA R3, R34, -1.5707962512969970703, R33 ;  /* 0xbfc90fda22037823 */ /* 0x000fc80000000021 */
[----:B------:R-:W-:-:S04]  /*6300*/  FFMA R3, R34, -7.5497894158615963534e-08, R3 ;  /* 0xb3a2216822037823 */ /* 0x000fc80000000003 */
[----:B------:R-:W-:Y:S02]  /*6310*/  FFMA R34, R34, -5.3903029534742383927e-15, R3 ;  /* 0xa7c234c522227823 */ /* 0x000fe40000000003 */
[----:B------:R-:W-:Y:S05]  /*6320*/  @!P0 BRA `(.L_x_144) ;  /* 0x0000000000348947 */ /* 0x000fea0003800000 */
[----:B------:R-:W-:-:S04]  /*6330*/  FFMA R38, R37, R19, R38 ;  /* 0x0000001325267223 */ /* 0x000fc80000000026 */
[----:B------:R-:W0:Y:S02]  /*6340*/  F2I.U32.TRUNC.NTZ R37, R38 ;  /* 0x0000002600257305 */ /* 0x000e24000020f000 */
[----:B0-----:R-:W-:-:S05]  /*6350*/  IMAD.WIDE.U32 R2, R37, 0x4, R20 ;  /* 0x0000000425027825 */ /* 0x001fca00078e0014 */
[----:B------:R-:W2:Y:S02]  /*6360*/  LDG.E R40, desc[UR6][R2.64] ;  /* 0x0000000602287981 */ /* 0x000ea4000c1e1900 */
[----:B--2---:R-:W-:-:S13]  /*6370*/  FSETP.GEU.AND P0, PT, R40, R9, PT ;  /* 0x000000092800720b */ /* 0x004fda0003f0e000 */
[----:B------:R-:W-:Y:S05]  /*6380*/  @P0 BRA `(.L_x_144) ;  /* 0x00000000001c0947 */ /* 0x000fea0003800000 */
[----:B------:R-:W-:-:S06]  /*6390*/  IMAD.WIDE.U32 R2, R37, 0x4, R22 ;  /* 0x0000000425027825 */ /* 0x000fcc00078e0016 */
[----:B------:R-:W2:Y:S01]  /*63a0*/  LDG.E R2, desc[UR6][R2.64] ;  /* 0x0000000602027981 */ /* 0x000ea2000c1e1900 */
[----:B------:R-:W-:Y:S01]  /*63b0*/  IMAD.MOV.U32 R37, RZ, RZ, 0x1 ;  /* 0x00000001ff257424 */ /* 0x000fe200078e00ff */
[----:B--2---:R-:W-:-:S13]  /*63c0*/  FSETP.NEU.AND P0, PT, R2, 6, PT ;  /* 0x40c000000200780b */ /* 0x004fda0003f0d000 */
[----:B------:R-:W-:Y:S01]  /*63d0*/  @P0 IMAD.MOV.U32 R26, RZ, RZ, R36 ;  /* 0x000000ffff1a0224 */ /* 0x000fe200078e0024 */
[----:B------:R-:W-:Y:S01]  /*63e0*/  @P0 PRMT R35, R37, 0x7610, R35 ;  /* 0x0000761025230816 */ /* 0x000fe20000000023 */
[----:B------:R-:W-:-:S07]  /*63f0*/  @P0 IMAD.MOV.U32 R9, RZ, RZ, R40 ;  /* 0x000000ffff090224 */ /* 0x000fce00078e0028 */
.L_x_144:
[----:B------:R-:W-:Y:S05]  /*6400*/  BSYNC.RECONVERGENT B1 ;  /* 0x0000000000017941 */ /* 0x000fea0003800200 */
.L_x_143:
[----:B------:R-:W-:Y:S01]  /*6410*/  BSSY.RECONVERGENT B1, `(.L_x_145) ;  /* 0x000003c000017945 */ /* 0x000fe20003800200 */
[----:B------:R-:W-:Y:S02]  /*6420*/  IMAD.MOV.U32 R36, RZ, RZ, R42 ;  /* 0x000000ffff247224 */ /* 0x000fe400078e002a */
[----:B------:R-:W-:Y:S01]  /*6430*/  IMAD.MOV.U32 R2, RZ, RZ, R34 ;  /* 0x000000ffff027224 */ /* 0x000fe200078e0022 */
[----:B------:R-:W-:Y:S06]  /*6440*/  @!P1 BRA `(.L_x_146) ;  /* 0x0000000000e09947 */ /* 0x000fec0003800000 */
[----:B------:R-:W-:-:S13]  /*6450*/  FSETP.NEU.AND P0, PT, |R33|, +INF , PT ;  /* 0x7f8000002100780b */ /* 0x000fda0003f0d200 */
[----:B------:R-:W-:Y:S05]  /*6460*/  @!P0 BRA `(.L_x_147) ;  /* 0x0000000000d08947 */ /* 0x000fea0003800000 */
[----:B------:R-:W-:Y:S01]  /*6470*/  IMAD.SHL.U32 R2, R33, 0x100, RZ ;  /* 0x0000010021027824 */ /* 0x000fe200078e00ff */
[----:B------:R-:W0:Y:S01]  /*6480*/  LDCU.64 UR8, c[0x4][URZ] ;  /* 0x01000000ff0877ac */ /* 0x000e220008000a00 */
[----:B------:R-:W-:Y:S02]  /*6490*/  IMAD.MOV.U32 R40, RZ, RZ, RZ ;  /* 0x000000ffff287224 */ /* 0x000fe400078e00ff */
[----:B------:R-:W-:Y:S01]  /*64a0*/  IMAD.MOV.U32 R37, RZ, RZ, R1 ;  /* 0x000000ffff257224 */ /* 0x000fe200078e0001 */
[----:B------:R-:W-:Y:S01]  /*64b0*/  LOP3.LUT R41, R2, 0x80000000, RZ, 0xfc, !PT ;  /* 0x8000000002297812 */ /* 0x000fe200078efcff */
[----:B------:R-:W-:Y:S01]  /*64c0*/  UMOV UR5, URZ ;  /* 0x000000ff00057c82 */ /* 0x000fe20008000000 */
[----:B------:R-:W-:-:S05]  /*64d0*/  UMOV UR4, URZ ;  /* 0x000000ff00047c82 */ /* 0x000fca0008000000 */
.L_x_148:
        /* <DEDUP_REMOVED lines=29> */
[C-C-:B------:R-:W-:Y:S01]  /*66b0*/  SHF.L.W.U32.HI R42, R2.reuse, 0x2, R37.reuse ;  /* 0x00000002022a7819 */ /* 0x140fe20000010e25 */
[----:B------:R-:W-:Y:S01]  /*66c0*/  IMAD.SHL.U32 R2, R2, 0x4, RZ ;  /* 0x0000000402027824 */ /* 0x000fe200078e00ff */
[----:B------:R-:W-:Y:S02]  /*66d0*/  SHF.R.U32.HI R37, RZ, 0x1e, R37 ;  /* 0x0000001eff257819 */ /* 0x000fe40000011625 */
[----:B------:R-:W-:-:S02]  /*66e0*/  SHF.R.S32.HI R3, RZ, 0x1f, R42 ;  /* 0x0000001fff037819 */ /* 0x000fc4000001142a */
[C---:B0-----:R-:W-:Y:S02]  /*66f0*/  LOP3.LUT R40, R42.reuse, R33, RZ, 0x3c, !PT ;  /* 0x000000212a287212 */ /* 0x041fe400078e3cff */
[C---:B------:R-:W-:Y:S02]  /*6700*/  LOP3.LUT R2, R3.reuse, R2, RZ, 0x3c, !PT ;  /* 0x0000000203027212 */ /* 0x040fe400078e3cff */
[----:B------:R-:W-:Y:S02]  /*6710*/  LOP3.LUT R3, R3, R42, RZ, 0x3c, !PT ;  /* 0x0000002a03037212 */ /* 0x000fe400078e3cff */
[----:B------:R-:W-:Y:S02]  /*6720*/  LEA.HI R42, R42, R37, RZ, 0x1 ;  /* 0x000000252a2a7211 */ /* 0x000fe400078f08ff */
[----:B------:R-:W-:Y:S02]  /*6730*/  ISETP.GE.AND P2, PT, R40, RZ, PT ;  /* 0x000000ff2800720c */ /* 0x000fe40003f46270 */
[----:B------:R-:W0:Y:S01]  /*6740*/  I2F.F64.S64 R2, R2 ;  /* 0x0000000200027312 */ /* 0x000e220000301c00 */
[----:B------:R-:W-:-:S05]  /*6750*/  IMAD.MOV R37, RZ, RZ, -R42 ;  /* 0x000000ffff257224 */ /* 0x000fca00078e0a2a */
[----:B------:R-:W-:Y:S01]  /*6760*/  @!P0 MOV R42, R37 ;  /* 0x00000025002a8202 */ /* 0x000fe20000000f00 */
[----:B0-----:R-:W-:-:S10]  /*6770*/  DMUL R38, R2, UR4 ;  /* 0x0000000402267c28 */ /* 0x001fd40008000000 */
[----:B------:R-:W0:Y:S02]  /*6780*/  F2F.F32.F64 R38, R38 ;  /* 0x0000002600267310 */ /* 0x000e240000301000 */
[----:B0-----:R-:W-:Y:S01]  /*6790*/  FSEL R2, -R38, R38, !P2 ;  /* 0x0000002626027208 */ /* 0x001fe20005000100 */
[----:B------:R-:W-:Y:S06]  /*67a0*/  BRA `(.L_x_146) ;  /* 0x0000000000087947 */ /* 0x000fec0003800000 */
.L_x_147:
[----:B------:R-:W-:Y:S01]  /*67b0*/  FMUL R2, RZ, R33 ;  /* 0x00000021ff027220 */ /* 0x000fe20000400000 */
[----:B------:R-:W-:-:S07]  /*67c0*/  IMAD.MOV.U32 R42, RZ, RZ, RZ ;  /* 0x000000ffff2a7224 */ /* 0x000fce00078e00ff */
.L_x_146:
[----:B------:R-:W-:Y:S05]  /*67d0*/  BSYNC.RECONVERGENT B1 ;  /* 0x0000000000017941 */ /* 0x000fea0003800200 */
.L_x_145:
[----:B------:R-:W-:Y:S01]  /*67e0*/  FMUL R3, R2, R2 ;  /* 0x0000000202037220 */ /* 0x000fe20000400000 */
[C---:B------:R-:W-:Y:S01]  /*67f0*/  LOP3.LUT R38, R42.reuse, 0x1, RZ, 0xc0, !PT ;  /* 0x000000012a267812 */ /* 0x040fe200078ec0ff */
[----:B------:R-:W-:Y:S01]  /*6800*/  VIADD R39, R42, 0x1 ;  /* 0x000000012a277836 */ /* 0x000fe20000000000 */
[----:B------:R-:W-:Y:S01]  /*6810*/  BSSY.RECONVERGENT B1, `(.L_x_149) ;  /* 0x000005f000017945 */ /* 0x000fe20003800200 */
[----:B------:R-:W-:Y:S01]  /*6820*/  FFMA R37, R3, R16, -0.0013887860113754868507 ;  /* 0xbab607ed03257423 */ /* 0x000fe20000000010 */
[----:B------:R-:W-:Y:S02]  /*6830*/  ISETP.NE.U32.AND P0, PT, R38, 0x1, PT ;  /* 0x000000012600780c */ /* 0x000fe40003f05070 */
[----:B------:R-:W-:Y:S02]  /*6840*/  LOP3.LUT P2, RZ, R39, 0x2, RZ, 0xc0, !PT ;  /* 0x0000000227ff7812 */ /* 0x000fe4000784c0ff */
[----:B------:R-:W-:Y:S02]  /*6850*/  FSEL R38, R37, -0.00019574658654164522886, P0 ;  /* 0xb94d415325267808 */ /* 0x000fe40000000000 */
[----:B------:R-:W-:-:S02]  /*6860*/  FSEL R40, R17, 0.041666727513074874878, !P0 ;  /* 0x3d2aaabb11287808 */ /* 0x000fc40004000000 */
        /* <DEDUP_REMOVED lines=23> */
.L_x_154:
        /* <DEDUP_REMOVED lines=43> */
[----:B0-----:R-:W-:Y:S01]  /*6c90*/  FSEL R2, -R38, R38, !P0 ;  /* 0x0000002626027208 */ /* 0x001fe20004000100 */
[----:B------:R-:W-:Y:S06]  /*6ca0*/  BRA `(.L_x_152) ;  /* 0x0000000000087947 */ /* 0x000fec0003800000 */
.L_x_153:
[----:B------:R-:W-:Y:S01]  /*6cb0*/  FMUL R2, RZ, R33 ;  /* 0x00000021ff027220 */ /* 0x000fe20000400000 */
[----:B------:R-:W-:-:S07]  /*6cc0*/  IMAD.MOV.U32 R40, RZ, RZ, RZ ;  /* 0x000000ffff287224 */ /* 0x000fce00078e00ff */
.L_x_152:
[----:B------:R-:W-:Y:S05]  /*6cd0*/  BSYNC.RECONVERGENT B2 ;  /* 0x0000000000027941 */ /* 0x000fea0003800200 */
.L_x_151:
[----:B------:R-:W-:Y:S01]  /*6ce0*/  FMUL R3, R2, R2 ;  /* 0x0000000202037220 */ /* 0x000fe20000400000 */
[C---:B------:R-:W-:Y:S02]  /*6cf0*/  LOP3.LUT R38, R40.reuse, 0x1, RZ, 0xc0, !PT ;  /* 0x0000000128267812 */ /* 0x040fe400078ec0ff */
[----:B------:R-:W-:Y:S01]  /*6d00*/  IADD3 R39, PT, PT, R40, 0x1, RZ ;  /* 0x0000000128277810 */ /* 0x000fe20007ffe0ff */
[----:B------:R-:W-:Y:S01]  /*6d10*/  FFMA R37, R3, R16, -0.0013887860113754868507 ;  /* 0xbab607ed03257423 */ /* 0x000fe20000000010 */
[----:B------:R-:W-:Y:S02]  /*6d20*/  ISETP.NE.U32.AND P0, PT, R38, 0x1, PT ;  /* 0x000000012600780c */ /* 0x000fe40003f05070 */
[----:B------:R-:W-:Y:S02]  /*6d30*/  LOP3.LUT P2, RZ, R39, 0x2, RZ, 0xc0, !PT ;  /* 0x0000000227ff7812 */ /* 0x000fe4000784c0ff */
[----:B------:R-:W-:Y:S02]  /*6d40*/  FSEL R38, R37, -0.00019574658654164522886, P0 ;  /* 0xb94d415325267808 */ /* 0x000fe40000000000 */
[----:B------:R-:W-:-:S02]  /*6d50*/  FSEL R40, R17, 0.041666727513074874878, !P0 ;  /* 0x3d2aaabb11287808 */ /* 0x000fc40004000000 */
[----:B------:R-:W-:Y:S02]  /*6d60*/  FSEL R2, R2, 1, !P0 ;  /* 0x3f80000002027808 */ /* 0x000fe40004000000 */
[----:B------:R-:W-:Y:S01]  /*6d70*/  FSEL R39, -R18, -0.4999999701976776123, !P0 ;  /* 0xbeffffff12277808 */ /* 0x000fe20004000100 */
        /* <DEDUP_REMOVED lines=8> */
.L_x_150:
[----:B------:R-:W-:Y:S05]  /*6e00*/  BSYNC.RECONVERGENT B1 ;  /* 0x0000000000017941 */ /* 0x000fea0003800200 */
.L_x_149:
[----:B------:R-:W-:Y:S01]  /*6e10*/  BSSY.RECONVERGENT B1, `(.L_x_155) ;  /* 0x000003d000017945 */ /* 0x000fe20003800200 */
[----:B------:R-:W-:Y:S01]  /*6e20*/  FADD R40, R5, R40 ;  /* 0x0000002805287221 */ /* 0x000fe20000000000 */
        /* <DEDUP_REMOVED lines=12> */
.L_x_158:
        /* <DEDUP_REMOVED lines=45> */
.L_x_157:
[----:B------:R-:W-:Y:S01]  /*71c0*/  FMUL R2, RZ, R33 ;  /* 0x00000021ff027220 */ /* 0x000fe20000400000 */
[----:B------:R-:W-:-:S07]  /*71d0*/  IMAD.MOV.U32 R42, RZ, RZ, RZ ;  /* 0x000000ffff2a7224 */ /* 0x000fce00078e00ff */
.L_x_156:
[----:B------:R-:W-:Y:S05]  /*71e0*/  BSYNC.RECONVERGENT B1 ;  /* 0x0000000000017941 */ /* 0x000fea0003800200 */
.L_x_155:
[----:B------:R-:W-:Y:S01]  /*71f0*/  FMUL R3, R2, R2 ;  /* 0x0000000202037220 */ /* 0x000fe20000400000 */
[C---:B------:R-:W-:Y:S01]  /*7200*/  LOP3.LUT R38, R42.reuse, 0x1, RZ, 0xc0, !PT ;  /* 0x000000012a267812 */ /* 0x040fe200078ec0ff */
[----:B------:R-:W-:Y:S01]  /*7210*/  BSSY.RECONVERGENT B1, `(.L_x_159) ;  /* 0x000005e000017945 */ /* 0x000fe20003800200 */
[----:B------:R-:W-:Y:S01]  /*7220*/  LOP3.LUT P2, RZ, R42, 0x2, RZ, 0xc0, !PT ;  /* 0x000000022aff7812 */ /* 0x000fe2000784c0ff */
[----:B------:R-:W-:Y:S01]  /*7230*/  FFMA R37, R3, R16, -0.0013887860113754868507 ;  /* 0xbab607ed03257423 */ /* 0x000fe20000000010 */
[----:B------:R-:W-:-:S04]  /*7240*/  ISETP.NE.U32.AND P0, PT, R38, 0x1, PT ;  /* 0x000000012600780c */ /* 0x000fc80003f05070 */
[----:B------:R-:W-:Y:S01]  /*7250*/  FSEL R38, R37, -0.00019574658654164522886, !P0 ;  /* 0xb94d415325267808 */ /* 0x000fe20004000000 */
[----:B------:R-:W-:Y:S01]  /*7260*/  IMAD.MOV.U32 R37, RZ, RZ, 0x3effffff ;  /* 0x3effffffff257424 */ /* 0x000fe200078e00ff */
[----:B------:R-:W-:Y:S02]  /*7270*/  FSEL R42, R31, 0.0083327032625675201416, !P0 ;  /* 0x3c0885e41f2a7808 */ /* 0x000fe40004000000 */
[----:B------:R-:W-:Y:S02]  /*7280*/  FSEL R2, R2, 1, P0 ;  /* 0x3f80000002027808 */ /* 0x000fe40000000000 */
[----:B------:R-:W-:Y:S01]  /*7290*/  FSEL R37, -R37, -0.16666662693023681641, !P0 ;  /* 0xbe2aaaa825257808 */ /* 0x000fe20004000100 */
[----:B------:R-:W-:-:S04]  /*72a0*/  FFMA R38, R3, R38, R42 ;  /* 0x0000002603267223 */ /* 0x000fc8000000002a */
[C---:B------:R-:W-:Y:S01]  /*72b0*/  FFMA R37, R3.reuse, R38, R37 ;  /* 0x0000002603257223 */ /* 0x040fe20000000025 */
[----:B------:R-:W-:-:S04]  /*72c0*/  FFMA R3, R3, R2, RZ ;  /* 0x0000000203037223 */ /* 0x000fc800000000ff */
        /* <DEDUP_REMOVED lines=8> */
[----:B------:R-:W-:Y:S05]  /*7350*/  @!P0 BRA `(.L_x_163) ;  /* 0x0000000000d08947 */ /* 0x000fea0003800000 */
[----:B------:R-:W-:Y:S01]  /*7360*/  IMAD.SHL.U32 R2, R33, 0x100, RZ ;  /* 0x0000010021027824 */ /* 0x000fe200078e00ff */
[----:B------:R-:W-:Y:S01]  /*7370*/  MOV R38, RZ ;  /* 0x000000ff00267202 */ /* 0x000fe20000000f00 */
[----:B------:R-:W-:Y:S01]  /*7380*/  IMAD.MOV.U32 R34, RZ, RZ, R1 ;  /* 0x000000ffff227224 */ /* 0x000fe200078e0001 */
[----:B------:R-:W0:Y:S02]  /*7390*/  LDCU.64 UR8, c[0x4][URZ] ;  /* 0x01000000ff0877ac */ /* 0x000e240008000a00 */
[----:B------:R-:W-:Y:S01]  /*73a0*/  LOP3.LUT R41, R2, 0x80000000, RZ, 0xfc, !PT ;  /* 0x8000000002297812 */ /* 0x000fe200078efcff */
[----:B------:R-:W-:Y:S01]  /*73b0*/  UMOV UR5, URZ ;  /* 0x000000ff00057c82 */ /* 0x000fe20008000000 */
[----:B------:R-:W-:-:S05]  /*73c0*/  UMOV UR4, URZ ;  /* 0x000000ff00047c82 */ /* 0x000fca0008000000 */
.L_x_164:
        /* <DEDUP_REMOVED lines=29> */
[C---:B------:R-:W-:Y:S01]  /*75a0*/  SHF.L.W.U32.HI R36, R3.reuse, 0x2, R34 ;  /* 0x0000000203247819 */ /* 0x040fe20000010e22 */
[----:B------:R-:W-:-:S03]  /*75b0*/  IMAD.SHL.U32 R3, R3, 0x4, RZ ;  /* 0x0000000403037824 */ /* 0x000fc600078e00ff */
[----:B------:R-:W-:Y:S02]  /*75c0*/  SHF.R.S32.HI R37, RZ, 0x1f, R36 ;  /* 0x0000001fff257819 */ /* 0x000fe40000011424 */
[----:B------:R-:W-:Y:S02]  /*75d0*/  LOP3.LUT R33, R36, R33, RZ, 0x3c, !PT ;  /* 0x0000002124217212 */ /* 0x000fe400078e3cff */
[C---:B------:R-:W-:Y:S02]  /*75e0*/  LOP3.LUT R2, R37.reuse, R3, RZ, 0x3c, !PT ;  /* 0x0000000325027212 */ /* 0x040fe400078e3cff */
[----:B------:R-:W-:Y:S02]  /*75f0*/  LOP3.LUT R3, R37, R36, RZ, 0x3c, !PT ;  /* 0x0000002425037212 */ /* 0x000fe400078e3cff */
[----:B------:R-:W-:Y:S02]  /*7600*/  SHF.R.U32.HI R37, RZ, 0x1e, R34 ;  /* 0x0000001eff257819 */ /* 0x000fe40000011622 */
[----:B------:R-:W-:-:S02]  /*7610*/  ISETP.GE.AND P0, PT, R33, RZ, PT ;  /* 0x000000ff2100720c */ /* 0x000fc40003f06270 */
[----:B------:R-:W0:Y:S01]  /*7620*/  I2F.F64.S64 R2, R2 ;  /* 0x0000000200027312 */ /* 0x000e220000301c00 */
[----:B------:R-:W-:-:S05]  /*7630*/  LEA.HI R36, R36, R37, RZ, 0x1 ;  /* 0x0000002524247211 */ /* 0x000fca00078f08ff */
[----:B------:R-:W-:-:S04]  /*7640*/  IMAD.MOV R33, RZ, RZ, -R36 ;  /* 0x000000ffff217224 */ /* 0x000fc800078e0a24 */
[----:B------:R-:W-:Y:S01]  /*7650*/  @!P1 IMAD.MOV.U32 R36, RZ, RZ, R33 ;  /* 0x000000ffff249224 */ /* 0x000fe200078e0021 */
[----:B0-----:R-:W-:-:S10]  /*7660*/  DMUL R38, R2, UR4 ;  /* 0x0000000402267c28 */ /* 0x001fd40008000000 */
[----:B------:R-:W0:Y:S02]  /*7670*/  F2F.F32.F64 R38, R38 ;  /* 0x0000002600267310 */ /* 0x000e240000301000 */
[----:B0-----:R-:W-:Y:S01]  /*7680*/  FSEL R34, -R38, R38, !P0 ;  /* 0x0000002626227208 */ /* 0x001fe20004000100 */
[----:B------:R-:W-:Y:S06]  /*7690*/  BRA `(.L_x_162) ;  /* 0x0000000000087947 */ /* 0x000fec0003800000 */
.L_x_163:
[----:B------:R-:W-:Y:S01]  /*76a0*/  FMUL R34, RZ, R33 ;  /* 0x00000021ff227220 */ /* 0x000fe20000400000 */
[----:B------:R-:W-:-:S07]  /*76b0*/  IMAD.MOV.U32 R36, RZ, RZ, RZ ;  /* 0x000000ffff247224 */ /* 0x000fce00078e00ff */
.L_x_162:
[----:B------:R-:W-:Y:S05]  /*76c0*/  BSYNC.RECONVERGENT B2 ;  /* 0x0000000000027941 */ /* 0x000fea0003800200 */
.L_x_161:
[----:B------:R-:W-:Y:S01]  /*76d0*/  FMUL R3, R34, R34 ;  /* 0x0000002222037220 */ /* 0x000fe20000400000 */
[C---:B------:R-:W-:Y:S01]  /*76e0*/  LOP3.LUT R33, R36.reuse, 0x1, RZ, 0xc0, !PT ;  /* 0x0000000124217812 */ /* 0x040fe200078ec0ff */
[----:B------:R-:W-:Y:S01]  /*76f0*/  IMAD.MOV.U32 R37, RZ, RZ, 0x3effffff ;  /* 0x3effffffff257424 */ /* 0x000fe200078e00ff */
        /* <DEDUP_REMOVED lines=15> */
.L_x_160:
[----:B------:R-:W-:Y:S05]  /*77f0*/  BSYNC.RECONVERGENT B1 ;  /* 0x0000000000017941 */ /* 0x000fea0003800200 */
.L_x_159:
        /* <DEDUP_REMOVED lines=12> */
[----:B------:R-:W-:-:S13]  /*78c0*/  ISETP.GT.U32.AND P0, PT, R36, -0x80000000, PT ;  /* 0x800000002400780c */ /* 0x000fda0003f04070 */
[----:B------:R-:W-:Y:S05]  /*78d0*/  @P0 BRA `(.L_x_170) ;  /* 0x0000000000240947 */ /* 0x000fea0003800000 */
[----:B------:R-:W-:Y:S01]  /*78e0*/  FSETP.GE.AND P0, PT, R36, 4, PT ;  /* 0x408000002400780b */ /* 0x000fe20003f06000 */
[----:B------:R-:W-:-:S12]  /*78f0*/  FADD R34, R34, 1 ;  /* 0x3f80000022227421 */ /* 0x000fd80000000000 */
[----:B------:R-:W-:Y:S05]  /*7900*/  @!P0 BRA `(.L_x_169) ;  /* 0x0000000000248947 */ /* 0x000fea0003800000 */
[----:B------:R-:W-:Y:S02]  /*7910*/  IMAD.MOV.U32 R33, RZ, RZ, 0x40000000 ;  /* 0x40000000ff217424 */ /* 0x000fe400078e00ff */
[----:B------:R-:W-:Y:S02]  /*7920*/  FADD R34, R34, 1 ;  /* 0x3f80000022227421 */ /* 0x000fe40000000000 */
[----:B------:R-:W-:-:S05]  /*7930*/  FFMA R33, R33, -3, R36 ;  /* 0xc040000021217823 */ /* 0x000fca0000000024 */
[----:B------:R-:W-:-:S13]  /*7940*/  FSETP.GE.AND P0, PT, R33, RZ, PT ;  /* 0x000000ff2100720b */ /* 0x000fda0003f06000 */
[----:B------:R-:W-:Y:S01]  /*7950*/  @P0 FADD R34, R34, 1 ;  /* 0x3f80000022220421 */ /* 0x000fe20000000000 */
[----:B------:R-:W-:Y:S06]  /*7960*/  BRA `(.L_x_169) ;  /* 0x00000000000c7947 */ /* 0x000fec0003800000 */
.L_x_170:
[----:B------:R-:W-:Y:S01]  /*7970*/  FSETP.GEU.AND P0, PT, R36, -2, PT ;  /* 0xc00000002400780b */ /* 0x000fe20003f0e000 */
[----:B------:R-:W-:-:S12]  /*7980*/  FADD R34, R34, -1 ;  /* 0xbf80000022227421 */ /* 0x000fd80000000000 */
[----:B------:R-:W-:-:S07]  /*7990*/  @!P0 FADD R34, R34, -1 ;  /* 0xbf80000022228421 */ /* 0x000fce0000000000 */
.L_x_169:
[----:B------:R-:W-:Y:S05]  /*79a0*/  BSYNC.RECONVERGENT B2 ;  /* 0x0000000000027941 */ /* 0x000fea0003800200 */
.L_x_168:
[----:B------:R-:W-:Y:S01]  /*79b0*/  FFMA R3, R34, -2, R3 ;  /* 0xc000000022037823 */ /* 0x000fe20000000003 */
[----:B------:R-:W-:Y:S06]  /*79c0*/  BRA `(.L_x_166) ;  /* 0x0000000000647947 */ /* 0x000fec0003800000 */
.L_x_167:
[C---:B------:R-:W-:Y:S01]  /*79d0*/  LOP3.LUT R33, R3.reuse, 0xff800000, RZ, 0xc0, !PT ;  /* 0xff80000003217812 */ /* 0x040fe200078ec0ff */
[----:B------:R-:W-:Y:S01]  /*79e0*/  BSSY.RECONVERGENT B2, `(.L_x_171) ;  /* 0x0000015000027945 */ /* 0x000fe20003800200 */
[----:B------:R-:W-:-:S03]  /*79f0*/  ISETP.GT.U32.AND P0, PT, R3, 0x7f7fffff, PT ;  /* 0x7f7fffff0300780c */ /* 0x000fc60003f04070 */
[----:B------:R-:W-:Y:S01]  /*7a00*/  VIADD R34, R33, 0xc0000000 ;  /* 0xc000000021227836 */ /* 0x000fe20000000000 */
[----:B------:R-:W-:Y:S01]  /*7a10*/  LOP3.LUT R33, R3, 0x7fffff, RZ, 0xc0, !PT ;  /* 0x007fffff03217812 */ /* 0x000fe200078ec0ff */
[----:B------:R-:W-:-:S03]  /*7a20*/  IMAD.MOV.U32 R3, RZ, RZ, 0x7fffffff ;  /* 0x7fffffffff037424 */ /* 0x000fc600078e00ff */
[----:B------:R-:W-:Y:S02]  /*7a30*/  ISETP.NE.AND P1, PT, R34, RZ, PT ;  /* 0x000000ff2200720c */ /* 0x000fe40003f25270 */
[----:B------:R-:W-:Y:S02]  /*7a40*/  LOP3.LUT R33, R33, 0x3f800000, RZ, 0xfc, !PT ;  /* 0x3f80000021217812 */ /* 0x000fe400078efcff */
[----:B------:R-:W-:-:S09]  /*7a50*/  FSEL R3, R3, 16777216, P0 ;  /* 0x4b80000003037808 */ /* 0x000fd20000000000 */
[----:B------:R-:W-:Y:S05]  /*7a60*/  @!P1 BRA `(.L_x_172) ;  /* 0x0000000000309947 */ /* 0x000fea0003800000 */
.L_x_173:
        /* <DEDUP_REMOVED lines=12> */
.L_x_172:
[----:B------:R-:W-:Y:S05]  /*7b30*/  BSYNC.RECONVERGENT B2 ;  /* 0x0000000000027941 */ /* 0x000fea0003800200 */
.L_x_171:
[----:B------:R-:W-:-:S04]  /*7b40*/  FMUL R34, R33, 1.1920928955078125e-07 ;  /* 0x3400000021227820 */ /* 0x000fc80000400000 */
[----:B------:R-:W-:-:S07]  /*7b50*/  FMUL R3, R3, R34 ;  /* 0x0000002203037220 */ /* 0x000fce0000400000 */
.L_x_166:
[----:B------:R-:W-:Y:S05]  /*7b60*/  BSYNC.RECONVERGENT B1 ;  /* 0x0000000000017941 */ /* 0x000fea0003800200 */
.L_x_165:
[C---:B------:R-:W-:Y:S01]  /*7b70*/  FSETP.NAN.AND P0, PT, |R3|.reuse, |R3|, PT ;  /* 0x400000030300720b */ /* 0x040fe20003f08200 */
[----:B------:R-:W-:Y:S01]  /*7b80*/  BSSY.RECONVERGENT B1, `(.L_x_174) ;  /* 0x0000018000017945 */ /* 0x000fe20003800200 */
[----:B------:R-:W-:-:S04]  /*7b90*/  LOP3.LUT R34, R3, 0x80000000, R40, 0xb8, !PT ;  /* 0x8000000003227812 */ /* 0x000fc800078eb828 */
[----:B------:R-:W-:Y:S02]  /*7ba0*/  FSEL R3, R3, R34, P0 ;  /* 0x0000002203037208 */ /* 0x000fe40000000000 */
[----:B------:R-:W-:-:S03]  /*7bb0*/  FSETP.GEU.AND P0, PT, R40, R19, PT ;  /* 0x000000132800720b */ /* 0x000fc60003f0e000 */
[----:B------:R-:W-:Y:S01]  /*7bc0*/  FADD R3, -R3, R2 ;  /* 0x0000000203037221 */ /* 0x000fe20000000100 */
[----:B------:R-:W-:-:S03]  /*7bd0*/  FSETP.GE.AND P0, PT, R40, RZ, !P0 ;  /* 0x000000ff2800720b */ /* 0x000fc60004706000 */
[----:B------:R-:W-:-:S05]  /*7be0*/  FADD R3, R0, R3 ;  /* 0x0000000300037221 */ /* 0x000fca0000000000 */
[----:B------:R-:W-:-:S04]  /*7bf0*/  FSETP.GEU.AND P1, PT, R3, R32, PT ;  /* 0x000000200300720b */ /* 0x000fc80003f2e000 */
[----:B------:R-:W-:-:S04]  /*7c00*/  FSETP.GE.AND P1, PT, R3, RZ, !P1 ;  /* 0x000000ff0300720b */ /* 0x000fc80004f26000 */
[----:B------:R-:W-:-:S13]  /*7c10*/  PLOP3.LUT P0, PT, P0, P1, PT, 0x80, 0x8 ;  /* 0x000000000008781c */ /* 0x000fda0000703070 */
        /* <DEDUP_REMOVED lines=11> */
[----:B------:R-:W-:Y:S01]  /*7cd0*/  @P0 MOV R26, R27 ;  /* 0x0000001b001a0202 */ /* 0x000fe20000000f00 */
[----:B------:R-:W-:Y:S01]  /*7ce0*/  @P0 IMAD.MOV.U32 R9, RZ, RZ, R34 ;  /* 0x000000ffff090224 */ /* 0x000fe200078e0022 */
[----:B------:R-:W-:-:S07]  /*7cf0*/  @P0 PRMT R35, R33, 0x7610, R35 ;  /* 0x0000761021230816 */ /* 0x000fce0000000023 */
.L_x_175:
[----:B------:R-:W-:Y:S05]  /*7d00*/  BSYNC.RECONVERGENT B1 ;  /* 0x0000000000017941 */ /* 0x000fea0003800200 */
.L_x_174:
[----:B------:R-:W-:-:S04]  /*7d10*/  PRMT R2, R35, 0x9910, RZ ;  /* 0x0000991023027816 */ /* 0x000fc800000000ff */
[----:B------:R-:W-:-:S13]  /*7d20*/  ISETP.NE.AND P0, PT, R2, RZ, PT ;  /* 0x000000ff0200720c */ /* 0x000fda0003f05270 */
[----:B------:R-:W-:Y:S05]  /*7d30*/  @P0 BRA `(.L_x_78) ;  /* 0x0000004c00380947 */ /* 0x000fea0003800000 */
[----:B------:R-:W-:Y:S01]  /*7d40*/  FADD R2, R28, 1 ;  /* 0x3f8000001c027421 */ /* 0x000fe20000000000 */
[----:B------:R-:W-:Y:S03]  /*7d50*/  BSSY.RECONVERGENT B1, `(.L_x_176) ;  /* 0x0000045000017945 */ /* 0x000fe60003800200 */
[----:B------:R-:W-:-:S04]  /*7d60*/  FFMA R2, R2, -R15, 270 ;  /* 0x4387000002027423 */ /* 0x000fc8000000080f */
        /* <DEDUP_REMOVED lines=20> */
.L_x_179:
        /* <DEDUP_REMOVED lines=31> */
[----:B0-----:R-:W-:Y:S02]  /*80a0*/  SHF.R.U32.HI R39, RZ, 0x1e, R36 ;  /* 0x0000001eff277819 */ /* 0x001fe40000011624 */
[----:B------:R-:W-:-:S02]  /*80b0*/  SHF.R.S32.HI R34, RZ, 0x1f, R38 ;  /* 0x0000001fff227819 */ /* 0x000fc40000011426 */
[----:B------:R-:W-:Y:S02]  /*80c0*/  LOP3.LUT R36, R38, R27, RZ, 0x3c, !PT ;  /* 0x0000001b26247212 */ /* 0x000fe400078e3cff */
[C---:B------:R-:W-:Y:S02]  /*80d0*/  LOP3.LUT R2, R34.reuse, R3, RZ, 0x3c, !PT ;  /* 0x0000000322027212 */ /* 0x040fe400078e3cff */
[----:B------:R-:W-:Y:S02]  /*80e0*/  LOP3.LUT R3, R34, R38, RZ, 0x3c, !PT ;  /* 0x0000002622037212 */ /* 0x000fe400078e3cff */
        /* <DEDUP_REMOVED lines=9> */
.L_x_178:
[----:B------:R-:W-:Y:S01]  /*8180*/  FMUL R3, RZ, R27 ;  /* 0x0000001bff037220 */ /* 0x000fe20000400000 */
[----:B------:R-:W-:-:S07]  /*8190*/  IMAD.MOV.U32 R38, RZ, RZ, RZ ;  /* 0x000000ffff267224 */ /* 0x000fce00078e00ff */
.L_x_177:
[----:B------:R-:W-:Y:S05]  /*81a0*/  BSYNC.RECONVERGENT B1 ;  /* 0x0000000000017941 */ /* 0x000fea0003800200 */
.L_x_176:
        /* <DEDUP_REMOVED lines=20> */
[----:B------:R-:W-:Y:S01]  /*82f0*/  MOV R36, R37 ;  /* 0x0000002500247202 */ /* 0x000fe20000000f00 */
[----:B------:R-:W-:Y:S02]  /*8300*/  IMAD.MOV.U32 R2, RZ, RZ, R33 ;  /* 0x000000ffff027224 */ /* 0x000fe400078e0021 */
[----:B------:R-:W-:Y:S05]  /*8310*/  @!P0 BRA `(.L_x_183) ;  /* 0x0000000000e08947 */ /* 0x000fea0003800000 */
        /* <DEDUP_REMOVED lines=9> */
.L_x_185:
        /* <DEDUP_REMOVED lines=43> */
[----:B0-----:R-:W-:Y:S01]  /*8660*/  FSEL R2, -R34, R34, !P1 ;  /* 0x0000002222027208 */ /* 0x001fe20004800100 */
[----:B------:R-:W-:Y:S06]  /*8670*/  BRA `(.L_x_183) ;  /* 0x0000000000087947 */ /* 0x000fec0003800000 */
.L_x_184:
[----:B------:R-:W-:Y:S01]  /*8680*/  FMUL R2, RZ, R27 ;  /* 0x0000001bff027220 */ /* 0x000fe20000400000 */
[----:B------:R-:W-:-:S07]  /*8690*/  IMAD.MOV.U32 R36, RZ, RZ, RZ ;  /* 0x000000ffff247224 */ /* 0x000fce00078e00ff */
.L_x_183:
[----:B------:R-:W-:Y:S05]  /*86a0*/  BSYNC.RECONVERGENT B2 ;  /* 0x0000000000027941 */ /* 0x000fea0003800200 */
.L_x_182:
        /* <DEDUP_REMOVED lines=18> */
.L_x_181:
[----:B------:R-:W-:Y:S05]  /*87d0*/  BSYNC.RECONVERGENT B1 ;  /* 0x0000000000017941 */ /* 0x000fea0003800200 */
.L_x_180:
        /* <DEDUP_REMOVED lines=14> */
.L_x_189:
        /* <DEDUP_REMOVED lines=45> */
.L_x_188:
[----:B------:R-:W-:Y:S01]  /*8b90*/  FMUL R2, RZ, R27 ;  /* 0x0000001bff027220 */ /* 0x000fe20000400000 */
[----:B------:R-:W-:-:S07]  /*8ba0*/  IMAD.MOV.U32 R40, RZ, RZ, RZ ;  /* 0x000000ffff287224 */ /* 0x000fce00078e00ff */
.L_x_187:
[----:B------:R-:W-:Y:S05]  /*8bb0*/  BSYNC.RECONVERGENT B1 ;  /* 0x0000000000017941 */ /* 0x000fea0003800200 */
.L_x_186:
[----:B------:R-:W-:Y:S01]  /*8bc0*/  FMUL R3, R2, R2 ;  /* 0x0000000202037220 */ /* 0x000fe20000400000 */
[C---:B------:R-:W-:Y:S01]  /*8bd0*/  LOP3.LUT R35, R40.reuse, 0x1, RZ, 0xc0, !PT ;  /* 0x0000000128237812 */ /* 0x040fe200078ec0ff */
[----:B------:R-:W-:Y:S01]  /*8be0*/  BSSY.RECONVERGENT B1, `(.L_x_190) ;  /* 0x000005d000017945 */ /* 0x000fe20003800200 */
[----:B------:R-:W-:Y:S01]  /*8bf0*/  LOP3.LUT P2, RZ, R40, 0x2, RZ, 0xc0, !PT ;  /* 0x0000000228ff7812 */ /* 0x000fe2000784c0ff */
[----:B------:R-:W-:Y:S01]  /*8c00*/  FFMA R34, R3, R16, -0.0013887860113754868507 ;  /* 0xbab607ed03227423 */ /* 0x000fe20000000010 */
[----:B------:R-:W-:Y:S01]  /*8c10*/  ISETP.NE.U32.AND P1, PT, R35, 0x1, PT ;  /* 0x000000012300780c */ /* 0x000fe20003f25070 */
[----:B------:R-:W-:-:S03]  /*8c20*/  IMAD.MOV.U32 R35, RZ, RZ, 0x3effffff ;  /* 0x3effffffff237424 */ /* 0x000fc600078e00ff */
        /* <DEDUP_REMOVED lines=23> */
.L_x_195:
        /* <DEDUP_REMOVED lines=11> */
[----:B0-----:R-:W-:Y:S01]  /*8e50*/  IADD3 R33, PT, PT, R33, 0x4, RZ ;  /* 0x0000000421217810 */ /* 0x001fe20007ffe0ff */
        /* <DEDUP_REMOVED lines=24> */
[----:B0-----:R-:W-:Y:S02]  /*8fe0*/  LEA.HI R37, R34, R33, RZ, 0x1 ;  /* 0x0000002122257211 */ /* 0x001fe400078f08ff */
        /* <DEDUP_REMOVED lines=8> */
.L_x_194:
[----:B------:R-:W-:Y:S01]  /*9070*/  FMUL R33, RZ, R27 ;  /* 0x0000001bff217220 */ /* 0x000fe20000400000 */
[----:B------:R-:W-:-:S07]  /*9080*/  IMAD.MOV.U32 R37, RZ, RZ, RZ ;  /* 0x000000ffff257224 */ /* 0x000fce00078e00ff */
.L_x_193:
[----:B------:R-:W-:Y:S05]  /*9090*/  BSYNC.RECONVERGENT B2 ;  /* 0x0000000000027941 */ /* 0x000fea0003800200 */
.L_x_192:
        /* <DEDUP_REMOVED lines=17> */
.L_x_191:
[----:B------:R-:W-:Y:S05]  /*91b0*/  BSYNC.RECONVERGENT B1 ;  /* 0x0000000000017941 */ /* 0x000fea0003800200 */
.L_x_190:
        /* <DEDUP_REMOVED lines=23> */
.L_x_201:
[----:B------:R-:W-:Y:S01]  /*9330*/  FSETP.GEU.AND P0, PT, R33, -2, PT ;  /* 0xc00000002100780b */ /* 0x000fe20003f0e000 */
[----:B------:R-:W-:-:S12]  /*9340*/  FADD R34, R34, -1 ;  /* 0xbf80000022227421 */ /* 0x000fd80000000000 */
[----:B------:R-:W-:-:S07]  /*9350*/  @!P0 FADD R34, R34, -1 ;  /* 0xbf80000022228421 */ /* 0x000fce0000000000 */
.L_x_200:
[----:B------:R-:W-:Y:S05]  /*9360*/  BSYNC.RECONVERGENT B2 ;  /* 0x0000000000027941 */ /* 0x000fea0003800200 */
.L_x_199:
[----:B------:R-:W-:Y:S01]  /*9370*/  FFMA R3, R34, -2, R3 ;  /* 0xc000000022037823 */ /* 0x000fe20000000003 */
[----:B------:R-:W-:Y:S06]  /*9380*/  BRA `(.L_x_197) ;  /* 0x0000000000647947 */ /* 0x000fec0003800000 */
.L_x_198:
        /* <DEDUP_REMOVED lines=10> */
.L_x_204:
        /* <DEDUP_REMOVED lines=12> */
.L_x_203:
[----:B------:R-:W-:Y:S05]  /*94f0*/  BSYNC.RECONVERGENT B2 ;  /* 0x0000000000027941 */ /* 0x000fea0003800200 */
.L_x_202:
[----:B------:R-:W-:-:S04]  /*9500*/  FMUL R34, R27, 1.1920928955078125e-07 ;  /* 0x340000001b227820 */ /* 0x000fc80000400000 */
[----:B------:R-:W-:-:S07]  /*9510*/  FMUL R3, R3, R34 ;  /* 0x0000002203037220 */ /* 0x000fce0000400000 */
.L_x_197:
[----:B------:R-:W-:Y:S05]  /*9520*/  BSYNC.RECONVERGENT B1 ;  /* 0x0000000000017941 */ /* 0x000fea0003800200 */
.L_x_196:
[----:B------:R-:W-:Y:S01]  /*9530*/  FADD R34, R29, 1 ;  /* 0x3f8000001d227421 */ /* 0x000fe20000000000 */
[C---:B------:R-:W-:Y:S01]  /*9540*/  FSETP.NAN.AND P0, PT, |R3|.reuse, |R3|, PT ;  /* 0x400000030300720b */ /* 0x040fe20003f08200 */
[----:B------:R-:W-:Y:S01]  /*9550*/  BSSY.RECONVERGENT B1, `(.L_x_205) ;  /* 0x0000022000017945 */ /* 0x000fe20003800200 */
[C---:B------:R-:W-:Y:S01]  /*9560*/  LOP3.LUT R38, R3.reuse, 0x80000000, R36, 0xb8, !PT ;  /* 0x8000000003267812 */ /* 0x040fe200078eb824 */
[----:B------:R-:W-:Y:S01]  /*9570*/  FFMA R34, R34, -R15, 270 ;  /* 0x4387000022227423 */ /* 0x000fe2000000080f */
[----:B------:R-:W-:Y:S02]  /*9580*/  PRMT R27, RZ, 0x7610, R27 ;  /* 0x00007610ff1b7816 */ /* 0x000fe4000000001b */
[----:B------:R-:W-:Y:S01]  /*9590*/  FSEL R3, R3, R38, P0 ;  /* 0x0000002603037208 */ /* 0x000fe20000000000 */
[----:B------:R-:W-:Y:S01]  /*95a0*/  FMUL R34, R34, 0.017453292384743690491 ;  /* 0x3c8efa3522227820 */ /* 0x000fe20000400000 */
[----:B------:R-:W-:-:S03]  /*95b0*/  FSETP.GEU.AND P0, PT, R36, R19, PT ;  /* 0x000000132400720b */ /* 0x000fc60003f0e000 */
[----:B------:R-:W-:Y:S01]  /*95c0*/  FMUL R39, R34, 0.63661974668502807617 ;  /* 0x3f22f98322277820 */ /* 0x000fe20000400000 */
[----:B------:R-:W-:Y:S01]  /*95d0*/  FADD R3, -R3, R2 ;  /* 0x0000000203037221 */ /* 0x000fe20000000100 */
[----:B------:R-:W-:-:S03]  /*95e0*/  FSETP.GE.AND P0, PT, R36, RZ, !P0 ;  /* 0x000000ff2400720b */ /* 0x000fc60004706000 */
[----:B------:R-:W-:Y:S01]  /*95f0*/  FADD R3, R0, R3 ;  /* 0x0000000300037221 */ /* 0x000fe20000000000 */
[----:B------:R-:W0:Y:S04]  /*9600*/  F2I.NTZ R39, R39 ;  /* 0x0000002700277305 */ /* 0x000e280000203100 */
[----:B------:R-:W-:-:S04]  /*9610*/  FSETP.GEU.AND P1, PT, R3, R32, PT ;  /* 0x000000200300720b */ /* 0x000fc80003f2e000 */
[----:B------:R-:W-:-:S04]  /*9620*/  FSETP.GE.AND P1, PT, R3, RZ, !P1 ;  /* 0x000000ff0300720b */ /* 0x000fc80004f26000 */
[----:B------:R-:W-:Y:S02]  /*9630*/  PLOP3.LUT P0, PT, P0, P1, PT, 0x80, 0x8 ;  /* 0x000000000008781c */ /* 0x000fe40000703070 */
[----:B------:R-:W-:Y:S02]  /*9640*/  FSETP.GE.AND P1, PT, |R34|, 105615, PT ;  /* 0x47ce47802200780b */ /* 0x000fe40003f26200 */
[----:B0-----:R-:W-:-:S05]  /*9650*/  I2FP.F32.S32 R33, R39 ;  /* 0x0000002700217245 */ /* 0x001fca0000201400 */
[----:B------:R-:W-:-:S04]  /*9660*/  FFMA R2, R33, -1.5707962512969970703, R34 ;  /* 0xbfc90fda21027823 */ /* 0x000fc80000000022 */
[----:B------:R-:W-:-:S04]  /*9670*/  FFMA R2, R33, -7.5497894158615963534e-08, R2 ;  /* 0xb3a2216821027823 */ /* 0x000fc80000000002 */
[----:B------:R-:W-:Y:S01]  /*9680*/  FFMA R33, R33, -5.3903029534742383927e-15, R2 ;  /* 0xa7c234c521217823 */ /* 0x000fe20000000002 */
[----:B------:R-:W-:Y:S06]  /*9690*/  @!P0 BRA `(.L_x_206) ;  /* 0x0000000000348947 */ /* 0x000fec0003800000 */
        /* <DEDUP_REMOVED lines=13> */
.L_x_206:
[----:B------:R-:W-:Y:S05]  /*9770*/  BSYNC.RECONVERGENT B1 ;  /* 0x0000000000017941 */ /* 0x000fea0003800200 */
.L_x_205:
[----:B------:R-:W-:Y:S01]  /*9780*/  BSSY.RECONVERGENT B1, `(.L_x_207) ;  /* 0x000003c000017945 */ /* 0x000fe20003800200 */
        /* <DEDUP_REMOVED lines=12> */
.L_x_210:
        /* <DEDUP_REMOVED lines=45> */
.L_x_209:
[----:B------:R-:W-:Y:S01]  /*9b20*/  FMUL R2, RZ, R34 ;  /* 0x00000022ff027220 */ /* 0x000fe20000400000 */
[----:B------:R-:W-:-:S07]  /*9b30*/  IMAD.MOV.U32 R39, RZ, RZ, RZ ;  /* 0x000000ffff277224 */ /* 0x000fce00078e00ff */
.L_x_208:
[----:B------:R-:W-:Y:S05]  /*9b40*/  BSYNC.RECONVERGENT B1 ;  /* 0x0000000000017941 */ /* 0x000fea0003800200 */
.L_x_207:
[----:B------:R-:W-:Y:S01]  /*9b50*/  FMUL R3, R2, R2 ;  /* 0x0000000202037220 */ /* 0x000fe20000400000 */
[----:B------:R-:W-:Y:S01]  /*9b60*/  LOP3.LUT R37, R39, 0x1, RZ, 0xc0, !PT ;  /* 0x0000000127257812 */ /* 0x000fe200078ec0ff */
        /* <DEDUP_REMOVED lines=30> */
.L_x_216:
[----:B0-----:R-:W-:Y:S01]  /*9d50*/  MOV R2, UR8 ;  /* 0x0000000800027c02 */ /* 0x001fe20008000f00 */
        /* <DEDUP_REMOVED lines=44> */
.L_x_215:
[----:B------:R-:W-:Y:S01]  /*a020*/  FMUL R2, RZ, R34 ;  /* 0x00000022ff027220 */ /* 0x000fe20000400000 */
[----:B------:R-:W-:-:S07]  /*a030*/  IMAD.MOV.U32 R39, RZ, RZ, RZ ;  /* 0x000000ffff277224 */ /* 0x000fce00078e00ff */
.L_x_214:
[----:B------:R-:W-:Y:S05]  /*a040*/  BSYNC.RECONVERGENT B2 ;  /* 0x0000000000027941 */ /* 0x000fea0003800200 */
.L_x_213:
        /* <DEDUP_REMOVED lines=18> */
.L_x_212:
[----:B------:R-:W-:Y:S05]  /*a170*/  BSYNC.RECONVERGENT B1 ;  /* 0x0000000000017941 */ /* 0x000fea0003800200 */
.L_x_211:
        /* <DEDUP_REMOVED lines=14> */
.L_x_220:
        /* <DEDUP_REMOVED lines=45> */
.L_x_219:
[----:B------:R-:W-:Y:S01]  /*a530*/  FMUL R2, RZ, R34 ;  /* 0x00000022ff027220 */ /* 0x000fe20000400000 */
[----:B------:R-:W-:-:S07]  /*a540*/  IMAD.MOV.U32 R41, RZ, RZ, RZ ;  /* 0x000000ffff297224 */ /* 0x000fce00078e00ff */
.L_x_218:
[----:B------:R-:W-:Y:S05]  /*a550*/  BSYNC.RECONVERGENT B1 ;  /* 0x0000000000017941 */ /* 0x000fea0003800200 */
.L_x_217:
[----:B------:R-:W-:Y:S01]  /*a560*/  FMUL R3, R2, R2 ;  /* 0x0000000202037220 */ /* 0x000fe20000400000 */
[C---:B------:R-:W-:Y:S01]  /*a570*/  LOP3.LUT R37, R41.reuse, 0x1, RZ, 0xc0, !PT ;  /* 0x0000000129257812 */ /* 0x040fe200078ec0ff */
[----:B------:R-:W-:Y:S01]  /*a580*/  BSSY.RECONVERGENT B1, `(.L_x_221) ;  /* 0x000005c000017945 */ /* 0x000fe20003800200 */
        /* <DEDUP_REMOVED lines=26> */
.L_x_226:
        /* <DEDUP_REMOVED lines=33> */
[----:B------:R-:W-:Y:S02]  /*a940*/  LEA.HI R28, R33, R28, RZ, 0x1 ;  /* 0x0000001c211c7211 */ /* 0x000fe400078f08ff */
[C---:B------:R-:W-:Y:S02]  /*a950*/  LOP3.LUT R2, R36.reuse, R3, RZ, 0x3c, !PT ;  /* 0x0000000324027212 */ /* 0x040fe400078e3cff */
[----:B------:R-:W-:-:S02]  /*a960*/  LOP3.LUT R3, R36, R33, RZ, 0x3c, !PT ;  /* 0x0000002124037212 */ /* 0x000fc400078e3cff */
[----:B------:R-:W-:Y:S01]  /*a970*/  LOP3.LUT R34, R33, R34, RZ, 0x3c, !PT ;  /* 0x0000002221227212 */ /* 0x000fe200078e3cff */
[----:B------:R-:W-:-:S03]  /*a980*/  IMAD.MOV R33, RZ, RZ, -R28 ;  /* 0x000000ffff217224 */ /* 0x000fc600078e0a1c */
[----:B------:R-:W1:Y:S01]  /*a990*/  I2F.F64.S64 R2, R2 ;  /* 0x0000000200027312 */ /* 0x000e620000301c00 */
[----:B------:R-:W-:Y:S01]  /*a9a0*/  ISETP.GE.AND P0, PT, R34, RZ, PT ;  /* 0x000000ff2200720c */ /* 0x000fe20003f06270 */
[----:B------:R-:W-:Y:S01]  /*a9b0*/  @!P1 IMAD.MOV.U32 R28, RZ, RZ, R33 ;  /* 0x000000ffff1c9224 */ /* 0x000fe200078e0021 */
[----:B-1----:R-:W-:-:S10]  /*a9c0*/  DMUL R36, R2, UR4 ;  /* 0x0000000402247c28 */ /* 0x002fd40008000000 */
[----:B------:R-:W1:Y:S02]  /*a9d0*/  F2F.F32.F64 R36, R36 ;  /* 0x0000002400247310 */ /* 0x000e640000301000 */
[----:B-1----:R-:W-:Y:S01]  /*a9e0*/  FSEL R33, -R36, R36, !P0 ;  /* 0x0000002424217208 */ /* 0x002fe20004000100 */
[----:B0-----:R-:W-:Y:S06]  /*a9f0*/  BRA `(.L_x_224) ;  /* 0x0000000000087947 */ /* 0x001fec0003800000 */
.L_x_225:
[----:B------:R-:W-:Y:S01]  /*aa00*/  FMUL R33, RZ, R34 ;  /* 0x00000022ff217220 */ /* 0x000fe20000400000 */
[----:B------:R-:W-:-:S07]  /*aa10*/  IMAD.MOV.U32 R28, RZ, RZ, RZ ;  /* 0x000000ffff1c7224 */ /* 0x000fce00078e00ff */
.L_x_224:
[----:B------:R-:W-:Y:S05]  /*aa20*/  BSYNC.RECONVERGENT B2 ;  /* 0x0000000000027941 */ /* 0x000fea0003800200 */
.L_x_223:
        /* <DEDUP_REMOVED lines=17> */
.L_x_222:
[----:B------:R-:W-:Y:S05]  /*ab40*/  BSYNC.RECONVERGENT B1 ;  /* 0x0000000000017941 */ /* 0x000fea0003800200 */
.L_x_221:
        /* <DEDUP_REMOVED lines=17> */
[----:B------:R-:W-:Y:S01]  /*ac60*/  MOV R34, 0x40000000 ;  /* 0x4000000000227802 */ /* 0x000fe20000000f00 */
[----:B------:R-:W-:-:S04]  /*ac70*/  FADD R28, R28, 1 ;  /* 0x3f8000001c1c7421 */ /* 0x000fc80000000000 */
[----:B------:R-:W-:-:S05]  /*ac80*/  FFMA R33, R34, -3, R33 ;  /* 0xc040000022217823 */ /* 0x000fca0000000021 */
[----:B------:R-:W-:-:S13]  /*ac90*/  FSETP.GE.AND P0, PT, R33, RZ, PT ;  /* 0x000000ff2100720b */ /* 0x000fda0003f06000 */
[----:B------:R-:W-:Y:S01]  /*aca0*/  @P0 FADD R28, R28, 1 ;  /* 0x3f8000001c1c0421 */ /* 0x000fe20000000000 */
[----:B------:R-:W-:Y:S06]  /*acb0*/  BRA `(.L_x_231) ;  /* 0x00000000000c7947 */ /* 0x000fec0003800000 */
.L_x_232:
[----:B------:R-:W-:Y:S01]  /*acc0*/  FSETP.GEU.AND P0, PT, R33, -2, PT ;  /* 0xc00000002100780b */ /* 0x000fe20003f0e000 */
[----:B------:R-:W-:-:S12]  /*acd0*/  FADD R28, R28, -1 ;  /* 0xbf8000001c1c7421 */ /* 0x000fd80000000000 */
[----:B------:R-:W-:-:S07]  /*ace0*/  @!P0 FADD R28, R28, -1 ;  /* 0xbf8000001c1c8421 */ /* 0x000fce0000000000 */
.L_x_231:
[----:B------:R-:W-:Y:S05]  /*acf0*/  BSYNC.RECONVERGENT B2 ;  /* 0x0000000000027941 */ /* 0x000fea0003800200 */
.L_x_230:
[----:B------:R-:W-:Y:S01]  /*ad00*/  FFMA R3, R28, -2, R3 ;  /* 0xc00000001c037823 */ /* 0x000fe20000000003 */
[----:B------:R-:W-:Y:S06]  /*ad10*/  BRA `(.L_x_228) ;  /* 0x0000000000647947 */ /* 0x000fec0003800000 */
.L_x_229:
        /* <DEDUP_REMOVED lines=10> */
.L_x_235:
        /* <DEDUP_REMOVED lines=12> */
.L_x_234:
[----:B------:R-:W-:Y:S05]  /*ae80*/  BSYNC.RECONVERGENT B2 ;  /* 0x0000000000027941 */ /* 0x000fea0003800200 */
.L_x_233:
[----:B------:R-:W-:-:S04]  /*ae90*/  FMUL R28, R28, 1.1920928955078125e-07 ;  /* 0x340000001c1c7820 */ /* 0x000fc80000400000 */
[----:B------:R-:W-:-:S07]  /*aea0*/  FMUL R3, R3, R28 ;  /* 0x0000001c03037220 */ /* 0x000fce0000400000 */
.L_x_228:
[----:B------:R-:W-:Y:S05]  /*aeb0*/  BSYNC.RECONVERGENT B1 ;  /* 0x0000000000017941 */ /* 0x000fea0003800200 */
.L_x_227:
        /* <DEDUP_REMOVED lines=25> */
.L_x_237:
[----:B------:R-:W-:Y:S05]  /*b050*/  BSYNC.RECONVERGENT B1 ;  /* 0x0000000000017941 */ /* 0x000fea0003800200 */
.L_x_236:
        /* <DEDUP_REMOVED lines=26> */
.L_x_241:
        /* <DEDUP_REMOVED lines=43> */
[----:B0-----:R-:W-:Y:S01]  /*b4b0*/  FSEL R3, -R26, R26, !P1 ;  /* 0x0000001a1a037208 */ /* 0x001fe20004800100 */
[----:B------:R-:W-:Y:S06]  /*b4c0*/  BRA `(.L_x_239) ;  /* 0x0000000000087947 */ /* 0x000fec0003800000 */
.L_x_240:
[----:B------:R-:W-:Y:S01]  /*b4d0*/  FMUL R3, RZ, R28 ;  /* 0x0000001cff037220 */ /* 0x000fe20000400000 */
[----:B------:R-:W-:-:S07]  /*b4e0*/  IMAD.MOV.U32 R37, RZ, RZ, RZ ;  /* 0x000000ffff257224 */ /* 0x000fce00078e00ff */
.L_x_239:
[----:B------:R-:W-:Y:S05]  /*b4f0*/  BSYNC.RECONVERGENT B1 ;  /* 0x0000000000017941 */ /* 0x000fea0003800200 */
.L_x_238:
        /* <DEDUP_REMOVED lines=19> */
[----:B------:R-:W-:Y:S01]  /*b630*/  FSETP.GE.AND P0, PT, |R28|, 105615, PT ;  /* 0x47ce47801c00780b */ /* 0x000fe20003f06200 */
[----:B------:R-:W-:Y:S01]  /*b640*/  BSSY.RECONVERGENT B2, `(.L_x_244) ;  /* 0x000003c000027945 */ /* 0x000fe20003800200 */
[----:B------:R-:W-:Y:S02]  /*b650*/  IMAD.MOV.U32 R37, RZ, RZ, R33 ;  /* 0x000000ffff257224 */ /* 0x000fe400078e0021 */
[----:B------:R-:W-:-:S09]  /*b660*/  IMAD.MOV.U32 R2, RZ, RZ, R29 ;  /* 0x000000ffff027224 */ /* 0x000fd200078e001d */
        /* <DEDUP_REMOVED lines=10> */
.L_x_247:
        /* <DEDUP_REMOVED lines=45> */
.L_x_246:
[----:B------:R-:W-:Y:S01]  /*b9e0*/  FMUL R2, RZ, R28 ;  /* 0x0000001cff027220 */ /* 0x000fe20000400000 */
[----:B------:R-:W-:-:S07]  /*b9f0*/  IMAD.MOV.U32 R37, RZ, RZ, RZ ;  /* 0x000000ffff257224 */ /* 0x000fce00078e00ff */
.L_x_245:
[----:B------:R-:W-:Y:S05]  /*ba00*/  BSYNC.RECONVERGENT B2 ;  /* 0x0000000000027941 */ /* 0x000fea0003800200 */
.L_x_244:
[C---:B------:R-:W-:Y:S01]  /*ba10*/  LOP3.LUT R26, R37.reuse, 0x1, RZ, 0xc0, !PT ;  /* 0x00000001251a7812 */ /* 0x040fe200078ec0ff */
[----:B------:R-:W-:Y:S01]  /*ba20*/  FMUL R3, R2, R2 ;  /* 0x0000000202037220 */ /* 0x000fe20000400000 */
[----:B------:R-:W-:Y:S02]  /*ba30*/  VIADD R27, R37, 0x1 ;  /* 0x00000001251b7836 */ /* 0x000fe40000000000 */
[----:B------:R-:W-:Y:S01]  /*ba40*/  ISETP.NE.U32.AND P0, PT, R26, 0x1, PT ;  /* 0x000000011a00780c */ /* 0x000fe20003f05070 */
[----:B------:R-:W-:Y:S02]  /*ba50*/  FFMA R26, R3, R16, -0.0013887860113754868507 ;  /* 0xbab607ed031a7423 */ /* 0x000fe40000000010 */
[----:B------:R-:W-:Y:S02]  /*ba60*/  LOP3.LUT P1, RZ, R27, 0x2, RZ, 0xc0, !PT ;  /* 0x000000021bff7812 */ /* 0x000fe4000782c0ff */
[----:B------:R-:W-:Y:S02]  /*ba70*/  FSEL R34, R17, 0.041666727513074874878, !P0 ;  /* 0x3d2aaabb11227808 */ /* 0x000fe40004000000 */
[----:B------:R-:W-:-:S02]  /*ba80*/  FSEL R26, R26, -0.00019574658654164522886, P0 ;  /* 0xb94d41531a1a7808 */ /* 0x000fc40000000000 */
        /* <DEDUP_REMOVED lines=10> */
.L_x_243:
[----:B------:R-:W-:Y:S05]  /*bb30*/  BSYNC.RECONVERGENT B1 ;  /* 0x0000000000017941 */ /* 0x000fea0003800200 */
.L_x_242:
[----:B------:R-:W-:Y:S01]  /*bb40*/  FSETP.GE.AND P0, PT, |R28|, 105615, PT ;  /* 0x47ce47801c00780b */ /* 0x000fe20003f06200 */
[----:B------:R-:W-:Y:S01]  /*bb50*/  BSSY.RECONVERGENT B1, `(.L_x_248) ;  /* 0x000003d000017945 */ /* 0x000fe20003800200 */
[----:B------:R-:W-:Y:S01]  /*bb60*/  FADD R18, R5, R2 ;  /* 0x0000000205127221 */ /* 0x000fe20000000000 */
[----:B------:R-:W-:Y:S02]  /*bb70*/  IMAD.MOV.U32 R17, RZ, RZ, R33 ;  /* 0x000000ffff117224 */ /* 0x000fe400078e0021 */
[----:B------:R-:W-:-:S08]  /*bb80*/  IMAD.MOV.U32 R2, RZ, RZ, R29 ;  /* 0x000000ffff027224 */ /* 0x000fd000078e001d */
        /* <DEDUP_REMOVED lines=10> */
.L_x_251:
        /* <DEDUP_REMOVED lines=45> */
.L_x_250:
[----:B------:R-:W-:Y:S01]  /*bf00*/  FMUL R2, RZ, R28 ;  /* 0x0000001cff027220 */ /* 0x000fe20000400000 */
[----:B------:R-:W-:-:S07]  /*bf10*/  IMAD.MOV.U32 R17, RZ, RZ, RZ ;  /* 0x000000ffff117224 */ /* 0x000fce00078e00ff */
.L_x_249:
[----:B------:R-:W-:Y:S05]  /*bf20*/  BSYNC.RECONVERGENT B1 ;  /* 0x0000000000017941 */ /* 0x000fea0003800200 */
.L_x_248:
        /* <DEDUP_REMOVED lines=19> */
[----:B------:R-:W-:-:S12]  /*c060*/  BSSY.RECONVERGENT B2, `(.L_x_254) ;  /* 0x000003a000027945 */ /* 0x000fd80003800200 */
[----:B------:R-:W-:Y:S05]  /*c070*/  @!P0 BRA `(.L_x_255) ;  /* 0x0000000000e08947 */ /* 0x000fea0003800000 */
[----:B------:R-:W-:-:S13]  /*c080*/  FSETP.NEU.AND P0, PT, |R28|, +INF , PT ;  /* 0x7f8000001c00780b */ /* 0x000fda0003f0d200 */
[----:B------:R-:W-:Y:S05]  /*c090*/  @!P0 BRA `(.L_x_256) ;  /* 0x0000000000d08947 */ /* 0x000fea0003800000 */
[----:B------:R-:W-:Y:S01]  /*c0a0*/  SHF.L.U32 R2, R28, 0x8, RZ ;  /* 0x000000081c027819 */ /* 0x000fe200000006ff */
[----:B------:R-:W-:Y:S01]  /*c0b0*/  IMAD.MOV.U32 R17, RZ, RZ, RZ ;  /* 0x000000ffff117224 */ /* 0x000fe200078e00ff */
[----:B------:R-:W0:Y:S01]  /*c0c0*/  LDCU.64 UR8, c[0x4][URZ] ;  /* 0x01000000ff0877ac */ /* 0x000e220008000a00 */
[----:B------:R-:W-:Y:S01]  /*c0d0*/  IMAD.MOV.U32 R5, RZ, RZ, R1 ;  /* 0x000000ffff057224 */ /* 0x000fe200078e0001 */
[----:B------:R-:W-:Y:S01]  /*c0e0*/  LOP3.LUT R29, R2, 0x80000000, RZ, 0xfc, !PT ;  /* 0x80000000021d7812 */ /* 0x000fe200078efcff */
[----:B------:R-:W-:Y:S01]  /*c0f0*/  UMOV UR5, URZ ;  /* 0x000000ff00057c82 */ /* 0x000fe20008000000 */
[----:B------:R-:W-:-:S05]  /*c100*/  UMOV UR4, URZ ;  /* 0x000000ff00047c82 */ /* 0x000fca0008000000 */
.L_x_257:
        /* <DEDUP_REMOVED lines=38> */
[----:B------:R-:W1:Y:S01]  /*c370*/  I2F.F64.S64 R2, R2 ;  /* 0x0000000200027312 */ /* 0x000e620000301c00 */
[----:B------:R-:W-:-:S04]  /*c380*/  IMAD.MOV R5, RZ, RZ, -R33 ;  /* 0x000000ffff057224 */ /* 0x000fc800078e0a21 */
[----:B------:R-:W-:Y:S01]  /*c390*/  @!P1 IMAD.MOV.U32 R33, RZ, RZ, R5 ;  /* 0x000000ffff219224 */ /* 0x000fe200078e0005 */
[----:B-1----:R-:W-:-:S10]  /*c3a0*/  DMUL R26, R2, UR4 ;  /* 0x00000004021a7c28 */ /* 0x002fd40008000000 */
[----:B------:R-:W1:Y:S02]  /*c3b0*/  F2F.F32.F64 R26, R26 ;  /* 0x0000001a001a7310 */ /* 0x000e640000301000 */
[----:B-1----:R-:W-:Y:S01]  /*c3c0*/  FSEL R29, -R26, R26, !P0 ;  /* 0x0000001a1a1d7208 */ /* 0x002fe20004000100 */
[----:B0-----:R-:W-:Y:S06]  /*c3d0*/  BRA `(.L_x_255) ;  /* 0x0000000000087947 */ /* 0x001fec0003800000 */
.L_x_256:
[----:B------:R-:W-:Y:S01]  /*c3e0*/  FMUL R29, RZ, R28 ;  /* 0x0000001cff1d7220 */ /* 0x000fe20000400000 */
[----:B------:R-:W-:-:S07]  /*c3f0*/  IMAD.MOV.U32 R33, RZ, RZ, RZ ;  /* 0x000000ffff217224 */ /* 0x000fce00078e00ff */
.L_x_255:
[----:B------:R-:W-:Y:S05]  /*c400*/  BSYNC.RECONVERGENT B2 ;  /* 0x0000000000027941 */ /* 0x000fea0003800200 */
.L_x_254:
[----:B------:R-:W-:Y:S01]  /*c410*/  FMUL R2, R29, R29 ;  /* 0x0000001d1d027220 */ /* 0x000fe20000400000 */
[C---:B------:R-:W-:Y:S02]  /*c420*/  LOP3.LUT R3, R33.reuse, 0x1, RZ, 0xc0, !PT ;  /* 0x0000000121037812 */ /* 0x040fe400078ec0ff */
[----:B------:R-:W-:Y:S01]  /*c430*/  LOP3.LUT P1, RZ, R33, 0x2, RZ, 0xc0, !PT ;  /* 0x0000000221ff7812 */ /* 0x000fe2000782c0ff */
[----:B------:R-:W-:Y:S01]  /*c440*/  FFMA R16, R2, R16, -0.0013887860113754868507 ;  /* 0xbab607ed02107423 */ /* 0x000fe20000000010 */
[----:B------:R-:W-:-:S04]  /*c450*/  ISETP.NE.U32.AND P0, PT, R3, 0x1, PT ;  /* 0x000000010300780c */ /* 0x000fc80003f05070 */
        /* <DEDUP_REMOVED lines=12> */
.L_x_253:
[----:B------:R-:W-:Y:S05]  /*c520*/  BSYNC.RECONVERGENT B1 ;  /* 0x0000000000017941 */ /* 0x000fea0003800200 */
.L_x_252:
        /* <DEDUP_REMOVED lines=23> */
.L_x_263:
[----:B------:R-:W-:Y:S01]  /*c6a0*/  FSETP.GEU.AND P0, PT, R17, -2, PT ;  /* 0xc00000001100780b */ /* 0x000fe20003f0e000 */
[----:B------:R-:W-:-:S12]  /*c6b0*/  FADD R16, R16, -1 ;  /* 0xbf80000010107421 */ /* 0x000fd80000000000 */
[----:B------:R-:W-:-:S07]  /*c6c0*/  @!P0 FADD R16, R16, -1 ;  /* 0xbf80000010108421 */ /* 0x000fce0000000000 */
.L_x_262:
[----:B------:R-:W-:Y:S05]  /*c6d0*/  BSYNC.RECONVERGENT B2 ;  /* 0x0000000000027941 */ /* 0x000fea0003800200 */
.L_x_261:
[----:B------:R-:W-:Y:S01]  /*c6e0*/  FFMA R3, R16, -2, R3 ;  /* 0xc000000010037823 */ /* 0x000fe20000000003 */
[----:B------:R-:W-:Y:S06]  /*c6f0*/  BRA `(.L_x_259) ;  /* 0x0000000000647947 */ /* 0x000fec0003800000 */
.L_x_260:
        /* <DEDUP_REMOVED lines=10> */
.L_x_266:
        /* <DEDUP_REMOVED lines=12> */
.L_x_265:
[----:B------:R-:W-:Y:S05]  /*c860*/  BSYNC.RECONVERGENT B2 ;  /* 0x0000000000027941 */ /* 0x000fea0003800200 */
.L_x_264:
[----:B------:R-:W-:-:S04]  /*c870*/  FMUL R16, R5, 1.1920928955078125e-07 ;  /* 0x3400000005107820 */ /* 0x000fc80000400000 */
[----:B------:R-:W-:-:S07]  /*c880*/  FMUL R3, R27, R16 ;  /* 0x000000101b037220 */ /* 0x000fce0000400000 */
.L_x_259:
[----:B------:R-:W-:Y:S05]  /*c890*/  BSYNC.RECONVERGENT B1 ;  /* 0x0000000000017941 */ /* 0x000fea0003800200 */
.L_x_258:
[C---:B------:R-:W-:Y:S01]  /*c8a0*/  FSETP.NAN.AND P0, PT, |R3|.reuse, |R3|, PT ;  /* 0x400000030300720b */ /* 0x040fe20003f08200 */
[----:B------:R-:W-:Y:S01]  /*c8b0*/  IMAD.MOV.U32 R26, RZ, RZ, R14 ;  /* 0x000000ffff1a7224 */ /* 0x000fe200078e000e */
        /* <DEDUP_REMOVED lines=12> */
[----:B0-----:R-:W-:-:S06]  /*c980*/  IMAD.WIDE.U32 R2, R5, 0x4, R20 ;  /* 0x0000000405027825 */ /* 0x001fcc00078e0014 */
[----:B------:R-:W2:Y:S01]  /*c990*/  LDG.E R2, desc[UR6][R2.64] ;  /* 0x0000000602027981 */ /* 0x000ea2000c1e1900 */
[----:B------:R-:W-:Y:S02]  /*c9a0*/  MOV R26, R14 ;  /* 0x0000000e001a7202 */ /* 0x000fe40000000f00 */
[----:B--2---:R-:W-:-:S13]  /*c9b0*/  FSETP.GEU.AND P0, PT, R2, R9, PT ;  /* 0x000000090200720b */ /* 0x004fda0003f0e000 */
[----:B------:R-:W-:Y:S05]  /*c9c0*/  @P0 BRA `(.L_x_78) ;  /* 0x0000000000140947 */ /* 0x000fea0003800000 */
[----:B------:R-:W-:-:S06]  /*c9d0*/  IMAD.WIDE.U32 R22, R5, 0x4, R22 ;  /* 0x0000000405167825 */ /* 0x000fcc00078e0016 */
[----:B------:R-:W2:Y:S01]  /*c9e0*/  LDG.E R22, desc[UR6][R22.64] ;  /* 0x0000000616167981 */ /* 0x000ea2000c1e1900 */
[----:B------:R-:W-:Y:S01]  /*c9f0*/  IMAD.MOV.U32 R26, RZ, RZ, R14 ;  /* 0x000000ffff1a7224 */ /* 0x000fe200078e000e */
[----:B--2---:R-:W-:-:S13]  /*ca00*/  FSETP.NEU.AND P0, PT, R22, 6, PT ;  /* 0x40c000001600780b */ /* 0x004fda0003f0d000 */
[----:B------:R-:W-:-:S07]  /*ca10*/  @P0 IMAD.MOV.U32 R26, RZ, RZ, R30 ;  /* 0x000000ffff1a0224 */ /* 0x000fce00078e001e */
.L_x_78:
[----:B------:R-:W-:Y:S05]  /*ca20*/  BSYNC.RECONVERGENT B0 ;  /* 0x0000000000007941 */ /* 0x000fea0003800200 */
.L_x_77:
[----:B------:R-:W0:Y:S01]  /*ca30*/  LDC.64 R2, c[0x0][0x3a8] ;  /* 0x0000ea00ff027b82 */ /* 0x000e220000000a00 */
[----:B------:R-:W-:Y:S01]  /*ca40*/  FADD R26, R26, 1 ;  /* 0x3f8000001a1a7421 */ /* 0x000fe20000000000 */
[----:B------:R-:W-:Y:S01]  /*ca50*/  FADD R12, R13, R12 ;  /* 0x0000000c0d0c7221 */ /* 0x000fe20000000000 */
[----:B------:R-:W-:Y:S02]  /*ca60*/  FADD R10, R11, R10 ;  /* 0x0000000a0b0a7221 */ /* 0x000fe40000000000 */
[----:B------:R-:W-:-:S03]  /*ca70*/  FFMA R26, R26, R15, -30 ;  /* 0xc1f000001a1a7423 */ /* 0x000fc6000000000f */
[----:B------:R-:W1:Y:S01]  /*ca80*/  LDC R5, c[0x0][0x3a0] ;  /* 0x0000e800ff057b82 */ /* 0x000e620000000800 */
[----:B------:R-:W-:-:S07]  /*ca90*/  FADD R26, R26, -150 ;  /* 0xc31600001a1a7421 */ /* 0x000fce0000000000 */
[----:B------:R-:W2:Y:S01]  /*caa0*/  LDC R9, c[0x0][0x3a4] ;  /* 0x0000e900ff097b82 */ /* 0x000ea20000000800 */
[----:B0-----:R-:W-:Y:S01]  /*cab0*/  FMUL R0, R2, R3 ;  /* 0x0000000302007220 */ /* 0x001fe20000400000 */
[----:B------:R-:W-:Y:S01]  /*cac0*/  FFMA R2, R4, R2, R7 ;  /* 0x0000000204027223 */ /* 0x000fe20000000007 */
[----:B------:R-:W-:Y:S02]  /*cad0*/  FMUL R3, R26, 0.017453292384743690491 ;  /* 0x3c8efa351a037820 */ /* 0x000fe40000400000 */
[----:B------:R-:W0:Y:S03]  /*cae0*/  F2I.U32.TRUNC.NTZ R19, R0 ;  /* 0x0000000000137305 */ /* 0x000e26000020f000 */
[----:B------:R3:W-:Y:S01]  /*caf0*/  STG.E desc[UR6][R24.64+0xc], R3 ;  /* 0x00000c0318007986 */ /* 0x0007e2000c101906 */
[----:B-1----:R-:W-:-:S04]  /*cb00*/  FFMA R5, R5, -0.5, R12 ;  /* 0xbf00000005057823 */ /* 0x002fc8000000000c */
[----:B------:R-:W1:Y:S01]  /*cb10*/  F2I.U32.TRUNC.NTZ R17, R2 ;  /* 0x0000000200117305 */ /* 0x000e62000020f000 */
[----:B------:R3:W-:Y:S01]  /*cb20*/  STG.E desc[UR6][R24.64], R5 ;  /* 0x0000000518007986 */ /* 0x0007e2000c101906 */
[----:B--2---:R-:W-:Y:S01]  /*cb30*/  FFMA R9, R9, -0.5, R10 ;  /* 0xbf00000009097823 */ /* 0x004fe2000000000a */
[----:B0-----:R-:W-:-:S04]  /*cb40*/  ISETP.GE.U32.AND P0, PT, R8, R19, PT ;  /* 0x000000130800720c */ /* 0x001fc80003f06070 */
[----:B------:R3:W-:Y:S01]  /*cb50*/  STG.E desc[UR6][R24.64+0x8], R9 ;  /* 0x0000080918007986 */ /* 0x0007e2000c101906 */
[----:B-1----:R-:W-:-:S05]  /*cb60*/  I2FP.F32.U32 R7, R17 ;  /* 0x0000001100077245 */ /* 0x002fca0000201000 */
[----:B------:R3:W-:Y:S03]  /*cb70*/  STG.E desc[UR6][R24.64+0x4], R7 ;  /* 0x0000040718007986 */ /* 0x0007e6000c101906 */
[----:B------:R-:W-:Y:S05]  /*cb80*/  @P0 EXIT ;  /* 0x000000000000094d */ /* 0x000fea0003800000 */
[----:B------:R-:W3:Y:S01]  /*cb90*/  F2I.U32.TRUNC.NTZ R0, R6 ;  /* 0x0000000600007305 */ /* 0x000ee2000020f000 */
[----:B------:R-:W-:-:S04]  /*cba0*/  FSETP.GT.AND P0, PT, R6, -1, PT ;  /* 0xbf8000000600780b */ /* 0x000fc80003f04000 */
[----:B---3--:R-:W-:-:S05]  /*cbb0*/  SEL R3, R0, R19, P0 ;  /* 0x0000001300037207 */ /* 0x008fca0000000000 */
[----:B------:R-:W-:-:S05]  /*cbc0*/  IMAD.WIDE.U32 R2, R3, 0x4, R20 ;  /* 0x0000000403027825 */ /* 0x000fca00078e0014 */
[----:B------:R-:W2:Y:S01]  /*cbd0*/  LDG.E R0, desc[UR6][R2.64] ;  /* 0x0000000602007981 */ /* 0x000ea2000c1e1900 */
[----:B------:R-:W-:-:S04]  /*cbe0*/  IMAD.WIDE.U32 R20, R17, 0x4, R20 ;  /* 0x0000000411147825 */ /* 0x000fc800078e0014 */
[----:B--2---:R-:W-:-:S05]  /*cbf0*/  FADD R5, R0, -1 ;  /* 0xbf80000000057421 */ /* 0x004fca0000000000 */
[----:B------:R-:W-:Y:S04]  /*cc00*/  STG.E desc[UR6][R2.64], R5 ;  /* 0x0000000502007986 */ /* 0x000fe8000c101906 */
[----:B------:R-:W2:Y:S02]  /*cc10*/  LDG.E R0, desc[UR6][R20.64] ;  /* 0x0000000614007981 */ /* 0x000ea4000c1e1900 */
[----:B--2---:R-:W-:-:S05]  /*cc20*/  FADD R7, R0, 1 ;  /* 0x3f80000000077421 */ /* 0x004fca0000000000 */
[----:B------:R-:W-:Y:S01]  /*cc30*/  STG.E desc[UR6][R20.64], R7 ;  /* 0x0000000714007986 */ /* 0x000fe2000c101906 */
[----:B------:R-:W-:Y:S05]  /*cc40*/  EXIT ;  /* 0x000000000000794d */ /* 0x000fea0003800000 */
.L_x_50:
[----:B------:R-:W2:Y:S01]  /*cc50*/  LDG.E R0, desc[UR6][R24.64+0xc] ;  /* 0x00000c0618007981 */ /* 0x000ea2000c1e1900 */
[----:B------:R-:W-:Y:S01]  /*cc60*/  IMAD.MOV.U32 R3, RZ, RZ, 0x42652ee1 ;  /* 0x42652ee1ff037424 */ /* 0x000fe200078e00ff */
[----:B------:R-:W-:Y:S03]  /*cc70*/  BSSY.RECONVERGENT B0, `(.L_x_267) ;  /* 0x0000044000007945 */ /* 0x000fe60003800200 */
[----:B--2---:R-:W-:-:S04]  /*cc80*/  FFMA R0, R0, R3, 270 ;  /* 0x4387000000007423 */ /* 0x004fc80000000003 */
[----:B------:R-:W-:-:S04]  /*cc90*/  FMUL R11, R0, 0.017453292384743690491 ;  /* 0x3c8efa35000b7820 */ /* 0x000fc80000400000 */
[C---:B------:R-:W-:Y:S01]  /*cca0*/  FMUL R0, R11.reuse, 0.63661974668502807617 ;  /* 0x3f22f9830b007820 */ /* 0x040fe20000400000 */
[----:B------:R-:W-:-:S05]  /*ccb0*/  FSETP.GE.AND P0, PT, |R11|, 105615, PT ;  /* 0x47ce47800b00780b */ /* 0x000fca0003f06200 */
        /* <DEDUP_REMOVED lines=19> */
.L_x_269:
        /* <DEDUP_REMOVED lines=32> */
[----:B------:R-:W-:-:S04]  /*cff0*/  SHF.R.S32.HI R5, RZ, 0x1f, R0 ;  /* 0x0000001fff057819 */ /* 0x000fc80000011400 */
[C---:B------:R-:W-:Y:S02]  /*d000*/  LOP3.LUT R6, R5.reuse, R2, RZ, 0x3c, !PT ;  /* 0x0000000205067212 */ /* 0x040fe400078e3cff */
[----:B------:R-:W-:Y:S02]  /*d010*/  LOP3.LUT R7, R5, R0, RZ, 0x3c, !PT ;  /* 0x0000000005077212 */ /* 0x000fe400078e3cff */
[C---:B------:R-:W-:Y:S02]  /*d020*/  LOP3.LUT R2, R0.reuse, R11, RZ, 0x3c, !PT ;  /* 0x0000000b00027212 */ /* 0x040fe400078e3cff */
[----:B------:R-:W-:Y:S02]  /*d030*/  LEA.HI R0, R0, R3, RZ, 0x1 ;  /* 0x0000000300007211 */ /* 0x000fe400078f08ff */
[----:B------:R-:W0:Y:S01]  /*d040*/  I2F.F64.S64 R6, R6 ;  /* 0x0000000600067312 */ /* 0x000e220000301c00 */
[----:B------:R-:W-:Y:S02]  /*d050*/  ISETP.GE.AND P2, PT, R2, RZ, PT ;  /* 0x000000ff0200720c */ /* 0x000fe40003f46270 */
[----:B------:R-:W-:-:S04]  /*d060*/  IMAD.MOV R2, RZ, RZ, -R0 ;  /* 0x000000ffff027224 */ /* 0x000fc800078e0a00 */
[----:B------:R-:W-:Y:S01]  /*d070*/  @!P1 IMAD.MOV.U32 R0, RZ, RZ, R2 ;  /* 0x000000ffff009224 */ /* 0x000fe200078e0002 */
[----:B0-----:R-:W-:-:S10]  /*d080*/  DMUL R4, R6, UR4 ;  /* 0x0000000406047c28 */ /* 0x001fd40008000000 */
[----:B------:R-:W0:Y:S02]  /*d090*/  F2F.F32.F64 R4, R4 ;  /* 0x0000000400047310 */ /* 0x000e240000301000 */
[----:B0-----:R-:W-:-:S07]  /*d0a0*/  FSEL R2, -R4, R4, !P2 ;  /* 0x0000000404027208 */ /* 0x001fce0005000100 */
.L_x_268:
[----:B------:R-:W-:Y:S05]  /*d0b0*/  BSYNC.RECONVERGENT B0 ;  /* 0x0000000000007941 */ /* 0x000fea0003800200 */
.L_x_267:
[----:B------:R-:W-:Y:S01]  /*d0c0*/  MOV R5, 0x37cbac00 ;  /* 0x37cbac0000057802 */ /* 0x000fe20000000f00 */
[----:B------:R-:W-:Y:S01]  /*d0d0*/  FMUL R3, R2, R2 ;  /* 0x0000000202037220 */ /* 0x000fe20000400000 */
[C---:B------:R-:W-:Y:S01]  /*d0e0*/  LOP3.LUT R6, R0.reuse, 0x1, RZ, 0xc0, !PT ;  /* 0x0000000100067812 */ /* 0x040fe200078ec0ff */
[----:B------:R-:W-:Y:S01]  /*d0f0*/  VIADD R0, R0, 0x1 ;  /* 0x0000000100007836 */ /* 0x000fe20000000000 */
[----:B------:R-:W-:Y:S01]  /*d100*/  BSSY.RECONVERGENT B0, `(.L_x_270) ;  /* 0x0000049000007945 */ /* 0x000fe20003800200 */
[----:B------:R-:W-:Y:S01]  /*d110*/  FFMA R4, R3, R5, -0.0013887860113754868507 ;  /* 0xbab607ed03047423 */ /* 0x000fe20000000005 */
[----:B------:R-:W-:Y:S01]  /*d120*/  ISETP.NE.U32.AND P1, PT, R6, 0x1, PT ;  /* 0x000000010600780c */ /* 0x000fe20003f25070 */
[----:B------:R-:W-:Y:S01]  /*d130*/  IMAD.MOV.U32 R6, RZ, RZ, 0x3c0885e4 ;  /* 0x3c0885e4ff067424 */ /* 0x000fe200078e00ff */
[----:B------:R-:W-:Y:S01]  /*d140*/  LOP3.LUT P2, RZ, R0, 0x2, RZ, 0xc0, !PT ;  /* 0x0000000200ff7812 */ /* 0x000fe2000784c0ff */
[----:B------:R-:W-:Y:S01]  /*d150*/  IMAD.MOV.U32 R9, RZ, RZ, 0x3e2aaaa8 ;  /* 0x3e2aaaa8ff097424 */ /* 0x000fe200078e00ff */
[----:B------:R-:W-:-:S02]  /*d160*/  FSEL R4, R4, -0.00019574658654164522886, P1 ;  /* 0xb94d415304047808 */ /* 0x000fc40000800000 */
[----:B------:R-:W-:Y:S02]  /*d170*/  FSEL R6, R6, 0.041666727513074874878, !P1 ;  /* 0x3d2aaabb06067808 */ /* 0x000fe40004800000 */
[----:B------:R-:W-:Y:S02]  /*d180*/  FSEL R0, R2, 1, !P1 ;  /* 0x3f80000002007808 */ /* 0x000fe40004800000 */
[----:B------:R-:W-:Y:S01]  /*d190*/  FSEL R9, -R9, -0.4999999701976776123, !P1 ;  /* 0xbeffffff09097808 */ /* 0x000fe20004800100 */
[C---:B------:R-:W-:Y:S02]  /*d1a0*/  FFMA R4, R3.reuse, R4, R6 ;  /* 0x0000000403047223 */ /* 0x040fe40000000006 */
[C---:B------:R-:W-:Y:S02]  /*d1b0*/  FFMA R7, R3.reuse, R0, RZ ;  /* 0x0000000003077223 */ /* 0x040fe400000000ff */
[----:B------:R-:W-:-:S04]  /*d1c0*/  FFMA R4, R3, R4, R9 ;  /* 0x0000000403047223 */ /* 0x000fc80000000009 */
[----:B------:R-:W-:-:S04]  /*d1d0*/  FFMA R0, R7, R4, R0 ;  /* 0x0000000407007223 */ /* 0x000fc80000000000 */
[----:B------:R-:W-:-:S04]  /*d1e0*/  @P2 FADD R0, RZ, -R0 ;  /* 0x80000000ff002221 */ /* 0x000fc80000000000 */
[----:B------:R-:W-:-:S05]  /*d1f0*/  FFMA R3, R15, R0, R16 ;  /* 0x000000000f037223 */ /* 0x000fca0000000010 */
[----:B------:R0:W-:Y:S01]  /*d200*/  STG.E desc[UR6][R24.64], R3 ;  /* 0x0000000318007986 */ /* 0x0001e2000c101906 */
[----:B------:R-:W-:Y:S05]  /*d210*/  @!P0 BRA `(.L_x_271) ;  /* 0x0000000000dc8947 */ /* 0x000fea0003800000 */
        /* <DEDUP_REMOVED lines=8> */
[----:B------:R-:W-:Y:S01]  /*d2a0*/  LOP3.LUT R13, R2, 0x80000000, RZ, 0xfc, !PT ;  /* 0x80000000020d7812 */ /* 0x000fe200078efcff */
[----:B------:R-:W-:Y:S01]  /*d2b0*/  UMOV UR5, URZ ;  /* 0x000000ff00057c82 */ /* 0x000fe20008000000 */
[----:B------:R-:W-:-:S05]  /*d2c0*/  UMOV UR4, URZ ;  /* 0x000000ff00047c82 */ /* 0x000fca0008000000 */
.L_x_272:
[----:B-1----:R-:W-:Y:S02]  /*d2d0*/  IMAD.U32 R8, RZ, RZ, UR8 ;  /* 0x00000008ff087e24 */ /* 0x002fe4000f8e00ff */
[----:B------:R-:W-:-:S05]  /*d2e0*/  IMAD.U32 R9, RZ, RZ, UR9 ;  /* 0x00000009ff097e24 */ /* 0x000fca000f8e00ff */
[----:B------:R-:W0:Y:S01]  /*d2f0*/  LDG.E.CONSTANT R2, desc[UR6][R8.64] ;  /* 0x0000000608027981 */ /* 0x000e22000c1e9900 */
[----:B------:R-:W-:Y:S02]  /*d300*/  UIADD3 UR8, UP0, UPT, UR8, 0x4, URZ ;  /* 0x0000000408087890 */ /* 0x000fe4000ff1e0ff */
[----:B------:R-:W-:Y:S02]  /*d310*/  UIADD3 UR4, UPT, UPT, UR4, 0x1, URZ ;  /* 0x0000000104047890 */ /* 0x000fe4000fffe0ff */
[----:B------:R-:W-:Y:S02]  /*d320*/  UIADD3.X UR9, UPT, UPT, URZ, UR9, URZ, UP0, !UPT ;  /* 0x00000009ff097290 */ /* 0x000fe400087fe4ff */
[----:B------:R-:W-:Y:S01]  /*d330*/  UISETP.NE.AND UP0, UPT, UR4, 0x6, UPT ;  /* 0x000000060400788c */ /* 0x000fe2000bf05270 */
[----:B0-----:R-:W-:-:S03]  /*d340*/  IMAD.WIDE.U32 R2, R2, R13, RZ ;  /* 0x0000000d02027225 */ /* 0x001fc600078e00ff */
        /* <DEDUP_REMOVED lines=35> */
[----:B0-----:R-:W-:-:S07]  /*d580*/  FSEL R8, -R6, R6, !P0 ;  /* 0x0000000606087208 */ /* 0x001fce0004000100 */
.L_x_271:
[----:B------:R-:W-:Y:S05]  /*d590*/  BSYNC.RECONVERGENT B0 ;  /* 0x0000000000007941 */ /* 0x000fea0003800200 */
.L_x_270:
[----:B------:R-:W-:Y:S01]  /*d5a0*/  FMUL R2, R8, R8 ;  /* 0x0000000808027220 */ /* 0x000fe20000400000 */
[C---:B------:R-:W-:Y:S01]  /*d5b0*/  LOP3.LUT R0, R10.reuse, 0x1, RZ, 0xc0, !PT ;  /* 0x000000010a007812 */ /* 0x040fe200078ec0ff */
[----:B0-----:R-:W-:Y:S01]  /*d5c0*/  IMAD.MOV.U32 R3, RZ, RZ, 0x3d2aaabb ;  /* 0x3d2aaabbff037424 */ /* 0x001fe200078e00ff */
        /* <DEDUP_REMOVED lines=12> */
[----:B------:R-:W-:-:S04]  /*d690*/  @P1 FADD R0, RZ, -R0 ;  /* 0x80000000ff001221 */ /* 0x000fc80000000000 */
[----:B------:R-:W-:-:S05]  /*d6a0*/  FFMA R15, -R15, R0, R14 ;  /* 0x000000000f0f7223 */ /* 0x000fca000000010e */
[----:B------:R-:W-:Y:S01]  /*d6b0*/  STG.E desc[UR6][R24.64+0x8], R15 ;  /* 0x0000080f18007986 */ /* 0x000fe2000c101906 */
[----:B------:R-:W-:Y:S05]  /*d6c0*/  EXIT ;  /* 0x000000000000794d */ /* 0x000fea0003800000 */
.L_x_25:
[----:B------:R-:W2:Y:S01]  /*d6d0*/  LDG.E R0, desc[UR6][R24.64+0xc] ;  /* 0x00000c0618007981 */ /* 0x000ea2000c1e1900 */
[----:B------:R-:W-:Y:S01]  /*d6e0*/  MOV R3, 0x42652ee1 ;  /* 0x42652ee100037802 */ /* 0x000fe20000000f00 */
[----:B------:R-:W-:Y:S04]  /*d6f0*/  BSSY.RECONVERGENT B0, `(.L_x_273) ;  /* 0x0000044000007945 */ /* 0x000fe80003800200 */
[----:B--2---:R-:W-:-:S04]  /*d700*/  FFMA R0, R0, R3, 270 ;  /* 0x4387000000007423 */ /* 0x004fc80000000003 */
[----:B------:R-:W-:-:S04]  /*d710*/  FMUL R11, R0, 0.017453292384743690491 ;  /* 0x3c8efa35000b7820 */ /* 0x000fc80000400000 */
[C---:B------:R-:W-:Y:S01]  /*d720*/  FMUL R0, R11.reuse, 0.63661974668502807617 ;  /* 0x3f22f9830b007820 */ /* 0x040fe20000400000 */
[----:B------:R-:W-:-:S05]  /*d730*/  FSETP.GE.AND P0, PT, |R11|, 105615, PT ;  /* 0x47ce47800b00780b */ /* 0x000fca0003f06200 */
[----:B------:R-:W1:Y:S02]  /*d740*/  F2I.NTZ R0, R0 ;  /* 0x0000000000007305 */ /* 0x000e640000203100 */
[----:B-1----:R-:W-:Y:S01]  /*d750*/  I2FP.F32.S32 R8, R0 ;  /* 0x0000000000087245 */ /* 0x002fe20000201400 */
        /* <DEDUP_REMOVED lines=17> */
.L_x_275:
        /* <DEDUP_REMOVED lines=8> */
[----:B0-----:R-:W-:-:S04]  /*d8f0*/  IADD3 R9, P1, PT, R2, R4, RZ ;  /* 0x0000000402097210 */ /* 0x001fc80007f3e0ff */
        /* <DEDUP_REMOVED lines=35> */
.L_x_274:
[----:B------:R-:W-:Y:S05]  /*db30*/  BSYNC.RECONVERGENT B0 ;  /* 0x0000000000007941 */ /* 0x000fea0003800200 */
.L_x_273:
[----:B------:R-:W-:Y:S01]  /*db40*/  LOP3.LUT R6, R0, 0x1, RZ, 0xc0, !PT ;  /* 0x0000000100067812 */ /* 0x000fe200078ec0ff */
[----:B------:R-:W-:Y:S02]  /*db50*/  IMAD.MOV.U32 R5, RZ, RZ, 0x37cbac00 ;  /* 0x37cbac00ff057424 */ /* 0x000fe400078e00ff */
[----:B------:R-:W-:Y:S01]  /*db60*/  FMUL R3, R2, R2 ;  /* 0x0000000202037220 */ /* 0x000fe20000400000 */
[----:B------:R-:W-:Y:S01]  /*db70*/  VIADD R0, R0, 0x1 ;  /* 0x0000000100007836 */ /* 0x000fe20000000000 */
[----:B------:R-:W-:Y:S01]  /*db80*/  ISETP.NE.U32.AND P1, PT, R6, 0x1, PT ;  /* 0x000000010600780c */ /* 0x000fe20003f25070 */
[----:B------:R-:W-:Y:S02]  /*db90*/  IMAD.MOV.U32 R6, RZ, RZ, 0x3c0885e4 ;  /* 0x3c0885e4ff067424 */ /* 0x000fe400078e00ff */
[----:B------:R-:W-:Y:S01]  /*dba0*/  FFMA R4, R3, R5, -0.0013887860113754868507 ;  /* 0xbab607ed03047423 */ /* 0x000fe20000000005 */
[----:B0-----:R-:W-:Y:S01]  /*dbb0*/  MOV R9, 0x3e2aaaa8 ;  /* 0x3e2aaaa800097802 */ /* 0x001fe20000000f00 */
[----:B------:R-:W-:Y:S01]  /*dbc0*/  BSSY.RECONVERGENT B0, `(.L_x_276) ;  /* 0x0000045000007945 */ /* 0x000fe20003800200 */
[----:B------:R-:W-:-:S02]  /*dbd0*/  LOP3.LUT P2, RZ, R0, 0x2, RZ, 0xc0, !PT ;  /* 0x0000000200ff7812 */ /* 0x000fc4000784c0ff */
[----:B------:R-:W-:Y:S02]  /*dbe0*/  FSEL R4, R4, -0.00019574658654164522886, P1 ;  /* 0xb94d415304047808 */ /* 0x000fe40000800000 */
        /* <DEDUP_REMOVED lines=8> */
[----:B-----5:R-:W-:-:S05]  /*dc70*/  FFMA R3, R15, R0, R16 ;  /* 0x000000000f037223 */ /* 0x020fca0000000010 */
        /* <DEDUP_REMOVED lines=13> */
.L_x_278:
        /* <DEDUP_REMOVED lines=44> */
.L_x_277:
[----:B------:R-:W-:Y:S05]  /*e010*/  BSYNC.RECONVERGENT B0 ;  /* 0x0000000000007941 */ /* 0x000fea0003800200 */
.L_x_276:
        /* <DEDUP_REMOVED lines=19> */
        .weak           $__internal_0_$__cuda_sm3x_div_rn_noftz_f32_slowpath
        .type           $__internal_0_$__cuda_sm3x_div_rn_noftz_f32_slowpath,@function
        .size           $__internal_0_$__cuda_sm3x_div_rn_noftz_f32_slowpath,(.L_x_291 - $__internal_0_$__cuda_sm3x_div_rn_noftz_f32_slowpath)
$__internal_0_$__cuda_sm3x_div_rn_noftz_f32_slowpath:
[----:B------:R-:W-:Y:S01]  /*e150*/  SHF.R.U32.HI R11, RZ, 0x17, R10 ;  /* 0x00000017ff0b7819 */ /* 0x000fe2000001160a */
[----:B------:R-:W-:Y:S01]  /*e160*/  BSSY.RECONVERGENT B1, `(.L_x_279) ;  /* 0x0000063000017945 */ /* 0x000fe20003800200 */
[--C-:B------:R-:W-:Y:S01]  /*e170*/  SHF.R.U32.HI R32, RZ, 0x17, R3.reuse ;  /* 0x00000017ff207819 */ /* 0x100fe20000011603 */
[----:B------:R-:W-:Y:S01]  /*e180*/  IMAD.MOV.U32 R33, RZ, RZ, R3 ;  /* 0x000000ffff217224 */ /* 0x000fe200078e0003 */
[----:B------:R-:W-:Y:S02]  /*e190*/  LOP3.LUT R11, R11, 0xff, RZ, 0xc0, !PT ;  /* 0x000000ff0b0b7812 */ /* 0x000fe400078ec0ff */
[----:B------:R-:W-:-:S03]  /*e1a0*/  LOP3.LUT R32, R32, 0xff, RZ, 0xc0, !PT ;  /* 0x000000ff20207812 */ /* 0x000fc600078ec0ff */
[----:B------:R-:W-:Y:S02]  /*e1b0*/  VIADD R35, R11, 0xffffffff ;  /* 0xffffffff0b237836 */ /* 0x000fe40000000000 */
[----:B------:R-:W-:-:S03]  /*e1c0*/  VIADD R34, R32, 0xffffffff ;  /* 0xffffffff20227836 */ /* 0x000fc60000000000 */
[----:B------:R-:W-:-:S04]  /*e1d0*/  ISETP.GT.U32.AND P0, PT, R35, 0xfd, PT ;  /* 0x000000fd2300780c */ /* 0x000fc80003f04070 */
[----:B------:R-:W-:-:S13]  /*e1e0*/  ISETP.GT.U32.OR P0, PT, R34, 0xfd, P0 ;  /* 0x000000fd2200780c */ /* 0x000fda0000704470 */
[----:B------:R-:W-:Y:S01]  /*e1f0*/  @!P0 MOV R26, RZ ;  /* 0x000000ff001a8202 */ /* 0x000fe20000000f00 */
[----:B------:R-:W-:Y:S06]  /*e200*/  @!P0 BRA `(.L_x_280) ;  /* 0x00000000005c8947 */ /* 0x000fec0003800000 */
[----:B------:R-:W-:Y:S02]  /*e210*/  FSETP.GTU.FTZ.AND P0, PT, |R3|, +INF , PT ;  /* 0x7f8000000300780b */ /* 0x000fe40003f1c200 */
[----:B------:R-:W-:-:S04]  /*e220*/  FSETP.GTU.FTZ.AND P1, PT, |R10|, +INF , PT ;  /* 0x7f8000000a00780b */ /* 0x000fc80003f3c200 */
[----:B------:R-:W-:-:S13]  /*e230*/  PLOP3.LUT P0, PT, P0, P1, PT, 0xf8, 0x8f ;  /* 0x00000000008f781c */ /* 0x000fda0000703f70 */
[----:B------:R-:W-:Y:S05]  /*e240*/  @P0 BRA `(.L_x_281) ;  /* 0x00000004004c0947 */ /* 0x000fea0003800000 */
[----:B------:R-:W-:-:S13]  /*e250*/  LOP3.LUT P0, RZ, R10, 0x7fffffff, R33, 0xc8, !PT ;  /* 0x7fffffff0aff7812 */ /* 0x000fda000780c821 */
[----:B------:R-:W-:Y:S05]  /*e260*/  @!P0 BRA `(.L_x_282) ;  /* 0x00000004003c8947 */ /* 0x000fea0003800000 */
[C---:B------:R-:W-:Y:S02]  /*e270*/  FSETP.NEU.FTZ.AND P2, PT, |R3|.reuse, +INF , PT ;  /* 0x7f8000000300780b */ /* 0x040fe40003f5d200 */
[----:B------:R-:W-:Y:S02]  /*e280*/  FSETP.NEU.FTZ.AND P1, PT, |R10|, +INF , PT ;  /* 0x7f8000000a00780b */ /* 0x000fe40003f3d200 */
[----:B------:R-:W-:-:S11]  /*e290*/  FSETP.NEU.FTZ.AND P0, PT, |R3|, +INF , PT ;  /* 0x7f8000000300780b */ /* 0x000fd60003f1d200 */
[----:B------:R-:W-:Y:S05]  /*e2a0*/  @!P1 BRA !P2, `(.L_x_282) ;  /* 0x00000004002c9947 */ /* 0x000fea0005000000 */
[----:B------:R-:W-:-:S04]  /*e2b0*/  LOP3.LUT P2, RZ, R33, 0x7fffffff, RZ, 0xc0, !PT ;  /* 0x7fffffff21ff7812 */ /* 0x000fc8000784c0ff */
[----:B------:R-:W-:-:S13]  /*e2c0*/  PLOP3.LUT P1, PT, P1, P2, PT, 0x2f, 0xf2 ;  /* 0x0000000000f2781c */ /* 0x000fda0000f24577 */
[----:B------:R-:W-:Y:S05]  /*e2d0*/  @P1 BRA `(.L_x_283) ;  /* 0x0000000400181947 */ /* 0x000fea0003800000 */
[----:B------:R-:W-:-:S04]  /*e2e0*/  LOP3.LUT P1, RZ, R10, 0x7fffffff, RZ, 0xc0, !PT ;  /* 0x7fffffff0aff7812 */ /* 0x000fc8000782c0ff */
[----:B------:R-:W-:-:S13]  /*e2f0*/  PLOP3.LUT P0, PT, P0, P1, PT, 0x2f, 0xf2 ;  /* 0x0000000000f2781c */ /* 0x000fda0000702577 */
[----:B------:R-:W-:Y:S05]  /*e300*/  @P0 BRA `(.L_x_284) ;  /* 0x0000000400000947 */ /* 0x000fea0003800000 */
[----:B------:R-:W-:Y:S02]  /*e310*/  ISETP.GE.AND P0, PT, R34, RZ, PT ;  /* 0x000000ff2200720c */ /* 0x000fe40003f06270 */
[----:B------:R-:W-:-:S11]  /*e320*/  ISETP.GE.AND P1, PT, R35, RZ, PT ;  /* 0x000000ff2300720c */ /* 0x000fd60003f26270 */
[----:B------:R-:W-:Y:S02]  /*e330*/  @P0 IMAD.MOV.U32 R26, RZ, RZ, RZ ;  /* 0x000000ffff1a0224 */ /* 0x000fe400078e00ff */
[----:B------:R-:W-:Y:S01]  /*e340*/  @!P0 FFMA R33, R3, 1.84467440737095516160e+19, RZ ;  /* 0x5f80000003218823 */ /* 0x000fe200000000ff */
[----:B------:R-:W-:Y:S02]  /*e350*/  @!P0 IMAD.MOV.U32 R26, RZ, RZ, -0x40 ;  /* 0xffffffc0ff1a8424 */ /* 0x000fe400078e00ff */
[----:B------:R-:W-:Y:S02]  /*e360*/  @!P1 FFMA R10, R10, 1.84467440737095516160e+19, RZ ;  /* 0x5f8000000a0a9823 */ /* 0x000fe400000000ff */
[----:B------:R-:W-:-:S07]  /*e370*/  @!P1 VIADD R26, R26, 0x40 ;  /* 0x000000401a1a9836 */ /* 0x000fce0000000000 */
.L_x_280:
[----:B------:R-:W-:Y:S01]  /*e380*/  LEA R35, R11, 0xc0800000, 0x17 ;  /* 0xc08000000b237811 */ /* 0x000fe200078eb8ff */
[----:B------:R-:W-:Y:S01]  /*e390*/  VIADD R32, R32, 0xffffff81 ;  /* 0xffffff8120207836 */ /* 0x000fe20000000000 */
[----:B------:R-:W-:Y:S03]  /*e3a0*/  BSSY.RECONVERGENT B2, `(.L_x_285) ;  /* 0x0000035000027945 */ /* 0x000fe60003800200 */
[----:B------:R-:W-:Y:S02]  /*e3b0*/  IMAD.IADD R36, R10, 0x1, -R35 ;  /* 0x000000010a247824 */ /* 0x000fe400078e0a23 */
[----:B------:R-:W-:Y:S02]  /*e3c0*/  IMAD R10, R32, -0x800000, R33 ;  /* 0xff800000200a7824 */ /* 0x000fe400078e0221 */
[----:B------:R-:W0:Y:S01]  /*e3d0*/  MUFU.RCP R34, R36 ;  /* 0x0000002400227308 */ /* 0x000e220000001000 */
[----:B------:R-:W-:-:S04]  /*e3e0*/  FADD.FTZ R35, -R36, -RZ ;  /* 0x800000ff24237221 */ /* 0x000fc80000010100 */
[----:B0-----:R-:W-:-:S04]  /*e3f0*/  FFMA R37, R34, R35, 1 ;  /* 0x3f80000022257423 */ /* 0x001fc80000000023 */
[----:B------:R-:W-:-:S04]  /*e400*/  FFMA R33, R34, R37, R34 ;  /* 0x0000002522217223 */ /* 0x000fc80000000022 */
[----:B------:R-:W-:-:S04]  /*e410*/  FFMA R34, R10, R33, RZ ;  /* 0x000000210a227223 */ /* 0x000fc800000000ff */
[----:B------:R-:W-:-:S04]  /*e420*/  FFMA R37, R35, R34, R10 ;  /* 0x0000002223257223 */ /* 0x000fc8000000000a */
[----:B------:R-:W-:Y:S01]  /*e430*/  FFMA R34, R33, R37, R34 ;  /* 0x0000002521227223 */ /* 0x000fe20000000022 */
[----:B------:R-:W-:-:S03]  /*e440*/  IADD3 R37, PT, PT, R32, 0x7f, -R11 ;  /* 0x0000007f20257810 */ /* 0x000fc60007ffe80b */
[----:B------:R-:W-:Y:S02]  /*e450*/  FFMA R35, R35, R34, R10 ;  /* 0x0000002223237223 */ /* 0x000fe4000000000a */
[----:B------:R-:W-:Y:S02]  /*e460*/  IMAD.IADD R37, R37, 0x1, R26 ;  /* 0x0000000125257824 */ /* 0x000fe400078e021a */
[----:B------:R-:W-:-:S05]  /*e470*/  FFMA R10, R33, R35, R34 ;  /* 0x00000023210a7223 */ /* 0x000fca0000000022 */
[----:B------:R-:W-:-:S04]  /*e480*/  SHF.R.U32.HI R11, RZ, 0x17, R10 ;  /* 0x00000017ff0b7819 */ /* 0x000fc8000001160a */
[----:B------:R-:W-:-:S05]  /*e490*/  LOP3.LUT R11, R11, 0xff, RZ, 0xc0, !PT ;  /* 0x000000ff0b0b7812 */ /* 0x000fca00078ec0ff */
[----:B------:R-:W-:-:S04]  /*e4a0*/  IMAD.IADD R26, R11, 0x1, R37 ;  /* 0x000000010b1a7824 */ /* 0x000fc800078e0225 */
[----:B------:R-:W-:-:S05]  /*e4b0*/  VIADD R11, R26, 0xffffffff ;  /* 0xffffffff1a0b7836 */ /* 0x000fca0000000000 */
[----:B------:R-:W-:-:S13]  /*e4c0*/  ISETP.GE.U32.AND P0, PT, R11, 0xfe, PT ;  /* 0x000000fe0b00780c */ /* 0x000fda0003f06070 */
[----:B------:R-:W-:Y:S05]  /*e4d0*/  @!P0 BRA `(.L_x_286) ;  /* 0x0000000000808947 */ /* 0x000fea0003800000 */
[----:B------:R-:W-:-:S13]  /*e4e0*/  ISETP.GT.AND P0, PT, R26, 0xfe, PT ;  /* 0x000000fe1a00780c */ /* 0x000fda0003f04270 */
[----:B------:R-:W-:Y:S05]  /*e4f0*/  @P0 BRA `(.L_x_287) ;  /* 0x00000000006c0947 */ /* 0x000fea0003800000 */
[----:B------:R-:W-:-:S13]  /*e500*/  ISETP.GE.AND P0, PT, R26, 0x1, PT ;  /* 0x000000011a00780c */ /* 0x000fda0003f06270 */
[----:B------:R-:W-:Y:S05]  /*e510*/  @P0 BRA `(.L_x_288) ;  /* 0x0000000000740947 */ /* 0x000fea0003800000 */
[----:B------:R-:W-:Y:S02]  /*e520*/  ISETP.GE.AND P0, PT, R26, -0x18, PT ;  /* 0xffffffe81a00780c */ /* 0x000fe40003f06270 */
[----:B------:R-:W-:-:S11]  /*e530*/  LOP3.LUT R10, R10, 0x80000000, RZ, 0xc0, !PT ;  /* 0x800000000a0a7812 */ /* 0x000fd600078ec0ff */
[----:B------:R-:W-:Y:S05]  /*e540*/  @!P0 BRA `(.L_x_288) ;  /* 0x0000000000688947 */ /* 0x000fea0003800000 */
[-CC-:B------:R-:W-:Y:S01]  /*e550*/  FFMA.RZ R11, R33, R35.reuse, R34.reuse ;  /* 0x00000023210b7223 */ /* 0x180fe2000000c022 */
[C---:B------:R-:W-:Y:S02]  /*e560*/  ISETP.NE.AND P2, PT, R26.reuse, RZ, PT ;  /* 0x000000ff1a00720c */ /* 0x040fe40003f45270 */
[C---:B------:R-:W-:Y:S02]  /*e570*/  ISETP.NE.AND P1, PT, R26.reuse, RZ, PT ;  /* 0x000000ff1a00720c */ /* 0x040fe40003f25270 */
[----:B------:R-:W-:Y:S01]  /*e580*/  LOP3.LUT R32, R11, 0x7fffff, RZ, 0xc0, !PT ;  /* 0x007fffff0b207812 */ /* 0x000fe200078ec0ff */
[CCC-:B------:R-:W-:Y:S01]  /*e590*/  FFMA.RP R11, R33.reuse, R35.reuse, R34.reuse ;  /* 0x00000023210b7223 */ /* 0x1c0fe20000008022 */
[----:B------:R-:W-:Y:S01]  /*e5a0*/  FFMA.RM R34, R33, R35, R34 ;  /* 0x0000002321227223 */ /* 0x000fe20000004022 */
[----:B------:R-:W-:Y:S01]  /*e5b0*/  VIADD R33, R26, 0x20 ;  /* 0x000000201a217836 */ /* 0x000fe20000000000 */
[----:B------:R-:W-:Y:S01]  /*e5c0*/  LOP3.LUT R32, R32, 0x800000, RZ, 0xfc, !PT ;  /* 0x0080000020207812 */ /* 0x000fe200078efcff */
[----:B------:R-:W-:-:S02]  /*e5d0*/  IMAD.MOV R26, RZ, RZ, -R26 ;  /* 0x000000ffff1a7224 */ /* 0x000fc400078e0a1a */
[----:B------:R-:W-:Y:S02]  /*e5e0*/  FSETP.NEU.FTZ.AND P0, PT, R11, R34, PT ;  /* 0x000000220b00720b */ /* 0x000fe40003f1d000 */
[----:B------:R-:W-:Y:S02]  /*e5f0*/  SHF.L.U32 R33, R32, R33, RZ ;  /* 0x0000002120217219 */ /* 0x000fe400000006ff */
[----:B------:R-:W-:Y:S02]  /*e600*/  SEL R11, R26, RZ, P2 ;  /* 0x000000ff1a0b7207 */ /* 0x000fe40001000000 */
[----:B------:R-:W-:Y:S02]  /*e610*/  ISETP.NE.AND P1, PT, R33, RZ, P1 ;  /* 0x000000ff2100720c */ /* 0x000fe40000f25270 */
[----:B------:R-:W-:Y:S02]  /*e620*/  SHF.R.U32.HI R11, RZ, R11, R32 ;  /* 0x0000000bff0b7219 */ /* 0x000fe40000011620 */
[----:B------:R-:W-:-:S02]  /*e630*/  PLOP3.LUT P0, PT, P0, P1, PT, 0xf8, 0x8f ;  /* 0x00000000008f781c */ /* 0x000fc40000703f70 */
[----:B------:R-:W-:Y:S02]  /*e640*/  SHF.R.U32.HI R33, RZ, 0x1, R11 ;  /* 0x00000001ff217819 */ /* 0x000fe4000001160b */
[----:B------:R-:W-:-:S04]  /*e650*/  SEL R26, RZ, 0x1, !P0 ;  /* 0x00000001ff1a7807 */ /* 0x000fc80004000000 */
[----:B------:R-:W-:-:S04]  /*e660*/  LOP3.LUT R26, R26, 0x1, R33, 0xf8, !PT ;  /* 0x000000011a1a7812 */ /* 0x000fc800078ef821 */
[----:B------:R-:W-:-:S05]  /*e670*/  LOP3.LUT R26, R26, R11, RZ, 0xc0, !PT ;  /* 0x0000000b1a1a7212 */ /* 0x000fca00078ec0ff */
[----:B------:R-:W-:-:S05]  /*e680*/  IMAD.IADD R33, R33, 0x1, R26 ;  /* 0x0000000121217824 */ /* 0x000fca00078e021a */
[----:B------:R-:W-:Y:S01]  /*e690*/  LOP3.LUT R10, R33, R10, RZ, 0xfc, !PT ;  /* 0x0000000a210a7212 */ /* 0x000fe200078efcff */
[----:B------:R-:W-:Y:S06]  /*e6a0*/  BRA `(.L_x_288) ;  /* 0x0000000000107947 */ /* 0x000fec0003800000 */
.L_x_287:
[----:B------:R-:W-:-:S04]  /*e6b0*/  LOP3.LUT R10, R10, 0x80000000, RZ, 0xc0, !PT ;  /* 0x800000000a0a7812 */ /* 0x000fc800078ec0ff */
[----:B------:R-:W-:Y:S01]  /*e6c0*/  LOP3.LUT R10, R10, 0x7f800000, RZ, 0xfc, !PT ;  /* 0x7f8000000a0a7812 */ /* 0x000fe200078efcff */
[----:B------:R-:W-:Y:S06]  /*e6d0*/  BRA `(.L_x_288) ;  /* 0x0000000000047947 */ /* 0x000fec0003800000 */
.L_x_286:
[----:B------:R-:W-:-:S07]  /*e6e0*/  IMAD R10, R37, 0x800000, R10 ;  /* 0x00800000250a7824 */ /* 0x000fce00078e020a */
.L_x_288:
[----:B------:R-:W-:Y:S05]  /*e6f0*/  BSYNC.RECONVERGENT B2 ;  /* 0x0000000000027941 */ /* 0x000fea0003800200 */
.L_x_285:
[----:B------:R-:W-:Y:S05]  /*e700*/  BRA `(.L_x_289) ;  /* 0x0000000000207947 */ /* 0x000fea0003800000 */
.L_x_284:
[----:B------:R-:W-:-:S04]  /*e710*/  LOP3.LUT R10, R10, 0x80000000, R33, 0x48, !PT ;  /* 0x800000000a0a7812 */ /* 0x000fc800078e4821 */
[----:B------:R-:W-:Y:S01]  /*e720*/  LOP3.LUT R10, R10, 0x7f800000, RZ, 0xfc, !PT ;  /* 0x7f8000000a0a7812 */ /* 0x000fe200078efcff */
[----:B------:R-:W-:Y:S06]  /*e730*/  BRA `(.L_x_289) ;  /* 0x0000000000147947 */ /* 0x000fec0003800000 */
.L_x_283:
[----:B------:R-:W-:Y:S01]  /*e740*/  LOP3.LUT R10, R10, 0x80000000, R33, 0x48, !PT ;  /* 0x800000000a0a7812 */ /* 0x000fe200078e4821 */
[----:B------:R-:W-:Y:S06]  /*e750*/  BRA `(.L_x_289) ;  /* 0x00000000000c7947 */ /* 0x000fec0003800000 */
.L_x_282:
[----:B------:R-:W0:Y:S01]  /*e760*/  MUFU.RSQ R10, -QNAN ;  /* 0xffc00000000a7908 */ /* 0x000e220000001400 */
[----:B------:R-:W-:Y:S05]  /*e770*/  BRA `(.L_x_289) ;  /* 0x0000000000047947 */ /* 0x000fea0003800000 */
.L_x_281:
[----:B------:R-:W-:-:S07]  /*e780*/  FADD.FTZ R10, R3, R10 ;  /* 0x0000000a030a7221 */ /* 0x000fce0000010000 */
.L_x_289:
[----:B------:R-:W-:Y:S05]  /*e790*/  BSYNC.RECONVERGENT B1 ;  /* 0x0000000000017941 */ /* 0x000fea0003800200 */
.L_x_279:
[----:B0-----:R-:W-:Y:S02]  /*e7a0*/  IMAD.MOV.U32 R26, RZ, RZ, R10 ;  /* 0x000000ffff1a7224 */ /* 0x001fe400078e000a */
[----:B------:R-:W-:Y:S02]  /*e7b0*/  IMAD.MOV.U32 R10, RZ, RZ, R23 ;  /* 0x000000ffff0a7224 */ /* 0x000fe400078e0017 */
[----:B------:R-:W-:-:S04]  /*e7c0*/  IMAD.MOV.U32 R11, RZ, RZ, 0x0 ;  /* 0x00000000ff0b7424 */ /* 0x000fc800078e00ff */
[----:B------:R-:W-:Y:S05]  /*e7d0*/  RET.REL.NODEC R10 `(_Z18mdp_hexagon_kernelPfS_S_S_fffffffb) ;  /* 0xffffff180a087950 */ /* 0x000fea0003c3ffff */
.L_x_290:
[----:B------:R-:W-:-:S00]  /*e7e0*/  BRA `(.L_x_290) ;  /* 0xfffffffc00fc7947 */ /* 0x000fc0000383ffff */
[----:B------:R-:W-:-:S00]  /*e7f0*/  NOP ;  /* 0x0000000000007918 */ /* 0x000fc00000000000 */
        /* <DEDUP_REMOVED lines=8> */
.L_x_291:


//--------------------- .nv.global.init           --------------------------
	.section	.nv.global.init,"aw",@progbits
	.align	4
.nv.global.init:
	.type		__cudart_i2opi_f,@object
	.size		__cudart_i2opi_f,(.L_0 - __cudart_i2opi_f)
__cudart_i2opi_f:
        /*0000*/ 	.byte	0x41, 0x90, 0x43, 0x3c, 0x99, 0x95, 0x62, 0xdb, 0xc0, 0xdd, 0x34, 0xf5, 0xd1, 0x57, 0x27, 0xfc
        /*0010*/ 	.byte	0x29, 0x15, 0x44, 0x4e, 0x6e, 0x83, 0xf9, 0xa2
.L_0:


//--------------------- .nv.shared.reserved.0     --------------------------
	.section	.nv.shared.reserved.0,"aw",@nobits
	.weak		__nv_reservedSMEM_offset_0_alias
	.size		__nv_reservedSMEM_offset_0_alias, 0, 64
	.other		__nv_reservedSMEM_offset_0_alias,@"STO_CUDA_RESERVED_SHARED STV_DEFAULT"
__nv_reservedSMEM_offset_0_alias:
	.zero		0
	.zero		64


//--------------------- .nv.constant0._Z18mdp_hexagon_kernelPfS_S_S_fffffffb --------------------------
	.section	.nv.constant0._Z18mdp_hexagon_kernelPfS_S_S_fffffffb,"a",@progbits
	.sectionflags	@""
	.align	4
.nv.constant0._Z18mdp_hexagon_kernelPfS_S_S_fffffffb:
	.zero		957


//--------------------- SYMBOLS --------------------------

	.type		.nv.reservedSmem.offset0,@object
	.size		.nv.reservedSmem.offset0,0x4
